	.target	sm_100a

	.elftype	@"ET_EXEC"


//--------------------- .note.nv.tkinfo           --------------------------
	.section	.note.nv.tkinfo,"",@"SHT_NOTE"
	.sectionflags	@"SHF_NOTE_NV_TKINFO"
	.tkinfo
        /*0018*/ 	.word	0x00000002
        /*0030*/ 	.string	""
        /*0030*/ 	.string	"ptxas"
        /*0030*/ 	.string	"Cuda compilation tools, release 13.0, V13.0.88"
        /*0030*/ 	.string	"Build cuda_13.0.r13.0/compiler.36424714_0"
        /*0030*/ 	.string	"-arch sm_100a -m 64 "



//--------------------- .note.nv.cuinfo           --------------------------
	.section	.note.nv.cuinfo,"",@"SHT_NOTE"
	.sectionflags	@"SHF_NOTE_NV_CUINFO"
        /*0018*/ 	.short	0x0002
        /*001a*/ 	.short	0x0064
        /*001c*/ 	.short	0x0082
	.zero		2


//--------------------- .nv.info                  --------------------------
	.section	.nv.info,"",@"SHT_CUDA_INFO"
	.align	4


	//----- nvinfo : EIATTR_REGCOUNT
	.align		4
        /*0000*/ 	.byte	0x04, 0x2f
        /*0002*/ 	.short	(.L_19 - .L_18)
	.align		4
.L_18:
        /*0004*/ 	.word	index@(_ZN7cutlass13device_kernelINS_4gemm6kernel13GemmUniversalIN4cute5tupleIJiiiiEEENS1_10collective13CollectiveMmaINS1_35MainloopSm100TmaUmmaWarpSpecializedILi2ELi2ELi4ENS5_IJNS4_1CILi1EEESB_SB_EEEEENS5_IJNSA_ILi64EEENSA_ILi128EEESF_EEEfNS5_IJlSB_lEEEfSH_NS4_8TiledMMAINS4_8MMA_AtomIJNS4_17SM100_MMA_TF32_SSINS_10tfloat32_tESL_fLi64ELi128ELNS4_4UMMA5MajorE0ELSN_0ELNSM_7ScaleInE0ELSO_0EEEEEENS4_6LayoutISC_NS5_IJNSA_ILi0EEESS_SS_EEEEENS5_IJNS4_10UnderscoreESV_SV_EEEEENS4_13SM90_TMA_LOADENS4_14ComposedLayoutINS4_7SwizzleILi3ELi4ELi3EEENS4_18smem_ptr_flag_bitsILi32EEENSR_INS5_IJNSA_ILi8EEENSA_ILi32EEEEEENS5_IJS15_SB_EEEEEEEvNS4_8identityESY_S19_vS1A_EENS_8epilogue10collective18CollectiveEpilogueINS1C_23Sm100TmaWarpSpecializedILi4ELi2ELi16ELb1ELb0EEEJSG_NS5_IJNSR_ISE_SB_EENSR_IS15_SB_EEEEEfSH_fSH_NS1C_6fusion15FusionCallbacksIS1G_NS1K_17LinearCombinationIffffLNS_15FloatRoundStyleE2EEESG_S1J_JEEENS4_5SM1004TMEM4LOAD26SM100_TMEM_LOAD_16dp128b8xESY_S19_NS4_17SM75_U32x4_LDSM_NENS4_14SM90_TMA_STOREES19_NS4_17SM90_U32x4_STSM_NENS4_39AutoVectorizingCopyWithAssumedAlignmentILi128EEEEEEvvEEEEvNT_6ParamsE)
        /*0008*/ 	.word	0x0000005e


	//----- nvinfo : EIATTR_FRAME_SIZE
	.align		4
.L_19:
        /*000c*/ 	.byte	0x04, 0x11
        /*000e*/ 	.short	(.L_21 - .L_20)
	.align		4
.L_20:
        /*0010*/ 	.word	index@($__internal_2_$__cuda_sm10x_tcgen05_guardrail_trap_unallocated_columns_being_dealloced)
        /*0014*/ 	.word	0x00000000


	//----- nvinfo : EIATTR_FRAME_SIZE
	.align		4
.L_21:
        /*0018*/ 	.byte	0x04, 0x11
        /*001a*/ 	.short	(.L_23 - .L_22)
	.align		4
.L_22:
        /*001c*/ 	.word	index@($__internal_1_$__cuda_sm10x_tcgen05_guardrail_trap_phase_invalid_during_alloc)
        /*0020*/ 	.word	0x00000000


	//----- nvinfo : EIATTR_FRAME_SIZE
	.align		4
.L_23:
        /*0024*/ 	.byte	0x04, 0x11
        /*0026*/ 	.short	(.L_25 - .L_24)
	.align		4
.L_24:
        /*0028*/ 	.word	index@($__internal_0_$__cuda_sm10x_tcgen05_guardrail_trap_col_being_dealloced_not_returned_by_alloc)
        /*002c*/ 	.word	0x00000000


	//----- nvinfo : EIATTR_FRAME_SIZE
	.align		4
.L_25:
        /*0030*/ 	.byte	0x04, 0x11
        /*0032*/ 	.short	(.L_27 - .L_26)
	.align		4
.L_26:
        /*0034*/ 	.word	index@(_ZN7cutlass13device_kernelINS_4gemm6kernel13GemmUniversalIN4cute5tupleIJiiiiEEENS1_10collective13CollectiveMmaINS1_35MainloopSm100TmaUmmaWarpSpecializedILi2ELi2ELi4ENS5_IJNS4_1CILi1EEESB_SB_EEEEENS5_IJNSA_ILi64EEENSA_ILi128EEESF_EEEfNS5_IJlSB_lEEEfSH_NS4_8TiledMMAINS4_8MMA_AtomIJNS4_17SM100_MMA_TF32_SSINS_10tfloat32_tESL_fLi64ELi128ELNS4_4UMMA5MajorE0ELSN_0ELNSM_7ScaleInE0ELSO_0EEEEEENS4_6LayoutISC_NS5_IJNSA_ILi0EEESS_SS_EEEEENS5_IJNS4_10UnderscoreESV_SV_EEEEENS4_13SM90_TMA_LOADENS4_14ComposedLayoutINS4_7SwizzleILi3ELi4ELi3EEENS4_18smem_ptr_flag_bitsILi32EEENSR_INS5_IJNSA_ILi8EEENSA_ILi32EEEEEENS5_IJS15_SB_EEEEEEEvNS4_8identityESY_S19_vS1A_EENS_8epilogue10collective18CollectiveEpilogueINS1C_23Sm100TmaWarpSpecializedILi4ELi2ELi16ELb1ELb0EEEJSG_NS5_IJNSR_ISE_SB_EENSR_IS15_SB_EEEEEfSH_fSH_NS1C_6fusion15FusionCallbacksIS1G_NS1K_17LinearCombinationIffffLNS_15FloatRoundStyleE2EEESG_S1J_JEEENS4_5SM1004TMEM4LOAD26SM100_TMEM_LOAD_16dp128b8xESY_S19_NS4_17SM75_U32x4_LDSM_NENS4_14SM90_TMA_STOREES19_NS4_17SM90_U32x4_STSM_NENS4_39AutoVectorizingCopyWithAssumedAlignmentILi128EEEEEEvvEEEEvNT_6ParamsE)
        /*0038*/ 	.word	0x00000000


	//----- nvinfo : EIATTR_MIN_STACK_SIZE
	.align		4
.L_27:
        /*003c*/ 	.byte	0x04, 0x12
        /*003e*/ 	.short	(.L_29 - .L_28)
	.align		4
.L_28:
        /*0040*/ 	.word	index@(_ZN7cutlass13device_kernelINS_4gemm6kernel13GemmUniversalIN4cute5tupleIJiiiiEEENS1_10collective13CollectiveMmaINS1_35MainloopSm100TmaUmmaWarpSpecializedILi2ELi2ELi4ENS5_IJNS4_1CILi1EEESB_SB_EEEEENS5_IJNSA_ILi64EEENSA_ILi128EEESF_EEEfNS5_IJlSB_lEEEfSH_NS4_8TiledMMAINS4_8MMA_AtomIJNS4_17SM100_MMA_TF32_SSINS_10tfloat32_tESL_fLi64ELi128ELNS4_4UMMA5MajorE0ELSN_0ELNSM_7ScaleInE0ELSO_0EEEEEENS4_6LayoutISC_NS5_IJNSA_ILi0EEESS_SS_EEEEENS5_IJNS4_10UnderscoreESV_SV_EEEEENS4_13SM90_TMA_LOADENS4_14ComposedLayoutINS4_7SwizzleILi3ELi4ELi3EEENS4_18smem_ptr_flag_bitsILi32EEENSR_INS5_IJNSA_ILi8EEENSA_ILi32EEEEEENS5_IJS15_SB_EEEEEEEvNS4_8identityESY_S19_vS1A_EENS_8epilogue10collective18CollectiveEpilogueINS1C_23Sm100TmaWarpSpecializedILi4ELi2ELi16ELb1ELb0EEEJSG_NS5_IJNSR_ISE_SB_EENSR_IS15_SB_EEEEEfSH_fSH_NS1C_6fusion15FusionCallbacksIS1G_NS1K_17LinearCombinationIffffLNS_15FloatRoundStyleE2EEESG_S1J_JEEENS4_5SM1004TMEM4LOAD26SM100_TMEM_LOAD_16dp128b8xESY_S19_NS4_17SM75_U32x4_LDSM_NENS4_14SM90_TMA_STOREES19_NS4_17SM90_U32x4_STSM_NENS4_39AutoVectorizingCopyWithAssumedAlignmentILi128EEEEEEvvEEEEvNT_6ParamsE)
        /*0044*/ 	.word	0x00000000
.L_29:


//--------------------- .nv.compat                --------------------------
	.section	.nv.compat,"",@"SHT_CUDA_COMPAT_INFO"
	.align	4
        /*0000*/ 	.byte	0x02, 0x09, 0x01, 0x00, 0x02, 0x02, 0x02, 0x00, 0x02, 0x05, 0x05, 0x00, 0x03, 0x07, 0x01, 0x01
        /*0010*/ 	.byte	0x02, 0x03, 0x01, 0x00, 0x02, 0x06, 0x01, 0x00, 0x04, 0x0b, 0x08, 0x00, 0x09, 0x00, 0x00, 0x00
        /*0020*/ 	.byte	0x00, 0x00, 0x00, 0x00


//--------------------- .nv.info._ZN7cutlass13device_kernelINS_4gemm6kernel13GemmUniversalIN4cute5tupleIJiiiiEEENS1_10collective13CollectiveMmaINS1_35MainloopSm100TmaUmmaWarpSpecializedILi2ELi2ELi4ENS5_IJNS4_1CILi1EEESB_SB_EEEEENS5_IJNSA_ILi64EEENSA_ILi128EEESF_EEEfNS5_IJlSB_lEEEfSH_NS4_8TiledMMAINS4_8MMA_AtomIJNS4_17SM100_MMA_TF32_SSINS_10tfloat32_tESL_fLi64ELi128ELNS4_4UMMA5MajorE0ELSN_0ELNSM_7ScaleInE0ELSO_0EEEEEENS4_6LayoutISC_NS5_IJNSA_ILi0EEESS_SS_EEEEENS5_IJNS4_10UnderscoreESV_SV_EEEEENS4_13SM90_TMA_LOADENS4_14ComposedLayoutINS4_7SwizzleILi3ELi4ELi3EEENS4_18smem_ptr_flag_bitsILi32EEENSR_INS5_IJNSA_ILi8EEENSA_ILi32EEEEEENS5_IJS15_SB_EEEEEEEvNS4_8identityESY_S19_vS1A_EENS_8epilogue10collective18CollectiveEpilogueINS1C_23Sm100TmaWarpSpecializedILi4ELi2ELi16ELb1ELb0EEEJSG_NS5_IJNSR_ISE_SB_EENSR_IS15_SB_EEEEEfSH_fSH_NS1C_6fusion15FusionCallbacksIS1G_NS1K_17LinearCombinationIffffLNS_15FloatRoundStyleE2EEESG_S1J_JEEENS4_5SM1004TMEM4LOAD26SM100_TMEM_LOAD_16dp128b8xESY_S19_NS4_17SM75_U32x4_LDSM_NENS4_14SM90_TMA_STOREES19_NS4_17SM90_U32x4_STSM_NENS4_39AutoVectorizingCopyWithAssumedAlignmentILi128EEEEEEvvEEEEvNT_6ParamsE --------------------------
	.section	.nv.info._ZN7cutlass13device_kernelINS_4gemm6kernel13GemmUniversalIN4cute5tupleIJiiiiEEENS1_10collective13CollectiveMmaINS1_35MainloopSm100TmaUmmaWarpSpecializedILi2ELi2ELi4ENS5_IJNS4_1CILi1EEESB_SB_EEEEENS5_IJNSA_ILi64EEENSA_ILi128EEESF_EEEfNS5_IJlSB_lEEEfSH_NS4_8TiledMMAINS4_8MMA_AtomIJNS4_17SM100_MMA_TF32_SSINS_10tfloat32_tESL_fLi64ELi128ELNS4_4UMMA5MajorE0ELSN_0ELNSM_7ScaleInE0ELSO_0EEEEEENS4_6LayoutISC_NS5_IJNSA_ILi0EEESS_SS_EEEEENS5_IJNS4_10UnderscoreESV_SV_EEEEENS4_13SM90_TMA_LOADENS4_14ComposedLayoutINS4_7SwizzleILi3ELi4ELi3EEENS4_18smem_ptr_flag_bitsILi32EEENSR_INS5_IJNSA_ILi8EEENSA_ILi32EEEEEENS5_IJS15_SB_EEEEEEEvNS4_8identityESY_S19_vS1A_EENS_8epilogue10collective18CollectiveEpilogueINS1C_23Sm100TmaWarpSpecializedILi4ELi2ELi16ELb1ELb0EEEJSG_NS5_IJNSR_ISE_SB_EENSR_IS15_SB_EEEEEfSH_fSH_NS1C_6fusion15FusionCallbacksIS1G_NS1K_17LinearCombinationIffffLNS_15FloatRoundStyleE2EEESG_S1J_JEEENS4_5SM1004TMEM4LOAD26SM100_TMEM_LOAD_16dp128b8xESY_S19_NS4_17SM75_U32x4_LDSM_NENS4_14SM90_TMA_STOREES19_NS4_17SM90_U32x4_STSM_NENS4_39AutoVectorizingCopyWithAssumedAlignmentILi128EEEEEEvvEEEEvNT_6ParamsE,"",@"SHT_CUDA_INFO"
	.sectionflags	@""
	.align	4


	//----- nvinfo : EIATTR_CUDA_API_VERSION
	.align		4
        /*0000*/ 	.byte	0x04, 0x37
        /*0002*/ 	.short	(.L_31 - .L_30)
.L_30:
        /*0004*/ 	.word	0x00000082


	//----- nvinfo : EIATTR_KPARAM_INFO
	.align		4
.L_31:
        /*0008*/ 	.byte	0x04, 0x17
        /*000a*/ 	.short	(.L_33 - .L_32)
.L_32:
        /*000c*/ 	.word	0x00000000
        /*0010*/ 	.short	0x0000
        /*0012*/ 	.short	0x0000
        /*0014*/ 	.byte	0x00, 0xf0, 0x01, 0x20


	//----- nvinfo : EIATTR_AT_ENTRY_FRAGMENTS
	.align		4
.L_33:
        /*0018*/ 	.byte	0x04, 0x4f
        /*001a*/ 	.short	(.L_35 - .L_34)


	//   ....[0]....
.L_34:
        /*001c*/ 	.word	0x00000006


	//----- nvinfo : EIATTR_RESERVED_SMEM_USED
	.align		4
.L_35:
        /*0020*/ 	.byte	0x01, 0x41
	.zero		2


	//----- nvinfo : EIATTR_SPARSE_MMA_MASK
	.align		4
        /*0024*/ 	.byte	0x03, 0x50
        /*0026*/ 	.short	0x0000


	//----- nvinfo : EIATTR_TCGEN05_1CTA_USED
	.align		4
        /*0028*/ 	.byte	0x01, 0x51
	.zero		2


	//----- nvinfo : EIATTR_MAXREG_COUNT
	.align		4
        /*002c*/ 	.byte	0x03, 0x1b
        /*002e*/ 	.short	0x00ff


	//----- nvinfo : EIATTR_NUM_BARRIERS
	.align		4
        /*0030*/ 	.byte	0x02, 0x4c
        /*0032*/ 	.byte	0x07
	.zero		1


	//----- nvinfo : EIATTR_EXTERNS
	.align		4
        /*0034*/ 	.byte	0x04, 0x0f
        /*0036*/ 	.short	(.L_37 - .L_36)


	//   ....[0]....
	.align		4
.L_36:
        /*0038*/ 	.word	index@(__assertfail)


	//----- nvinfo : EIATTR_MERCURY_ISA_VERSION
	.align		4
.L_37:
        /*003c*/ 	.byte	0x03, 0x5f
        /*003e*/ 	.short	0x0101


	//----- nvinfo : EIATTR_INT_WARP_WIDE_INSTR_OFFSETS
	.align		4
        /*0040*/ 	.byte	0x04, 0x31
        /*0042*/ 	.short	(.L_39 - .L_38)


	//   ....[0]....
.L_38:
        /*0044*/ 	.word	0x00002240


	//   ....[1]....
        /*0048*/ 	.word	0x00004070


	//   ....[2]....
        /*004c*/ 	.word	0x000040a0


	//   ....[3]....
        /*0050*/ 	.word	0x000040c0


	//   ....[4]....
        /*0054*/ 	.word	0x000049f0


	//   ....[5]....
        /*0058*/ 	.word	0x00004a50


	//   ....[6]....
        /*005c*/ 	.word	0x00004b40


	//   ....[7]....
        /*0060*/ 	.word	0x00004bb0


	//   ....[8]....
        /*0064*/ 	.word	0x00004cc0


	//   ....[9]....
        /*0068*/ 	.word	0x00004d50


	//   ....[10]....
        /*006c*/ 	.word	0x00004f20


	//   ....[11]....
        /*0070*/ 	.word	0x00004fd0


	//----- nvinfo : EIATTR_COOP_GROUP_MASK_REGIDS
	.align		4
.L_39:
        /*0074*/ 	.byte	0x04, 0x29
        /*0076*/ 	.short	(.L_41 - .L_40)


	//   ....[0]....
.L_40:
        /*0078*/ 	.word	0xffffffff


	//   ....[1]....
        /*007c*/ 	.word	0xffffffff


	//   ....[2]....
        /*0080*/ 	.word	0xffffffff


	//   ....[3]....
        /*0084*/ 	.word	0xffffffff


	//   ....[4]....
        /*0088*/ 	.word	0xffffffff


	//   ....[5]....
        /*008c*/ 	.word	0xffffffff


	//   ....[6]....
        /*0090*/ 	.word	0xffffffff


	//   ....[7]....
        /*0094*/ 	.word	0xffffffff


	//   ....[8]....
        /*0098*/ 	.word	0xffffffff


	//   ....[9]....
        /*009c*/ 	.word	0xffffffff


	//   ....[10]....
        /*00a0*/ 	.word	0xffffffff


	//   ....[11]....
        /*00a4*/ 	.word	0xffffffff


	//   ....[12]....
        /*00a8*/ 	.word	0xffffffff


	//----- nvinfo : EIATTR_COOP_GROUP_INSTR_OFFSETS
	.align		4
.L_41:
        /*00ac*/ 	.byte	0x04, 0x28
        /*00ae*/ 	.short	(.L_43 - .L_42)


	//   ....[0]....
.L_42:
        /*00b0*/ 	.word	0x00000090


	//   ....[1]....
        /*00b4*/ 	.word	0x000004d0


	//   ....[2]....
        /*00b8*/ 	.word	0x00000600


	//   ....[3]....
        /*00bc*/ 	.word	0x000007a0


	//   ....[4]....
        /*00c0*/ 	.word	0x000008a0


	//   ....[5]....
        /*00c4*/ 	.word	0x00000a10


	//   ....[6]....
        /*00c8*/ 	.word	0x00000bb0


	//   ....[7]....
        /*00cc*/ 	.word	0x00002120


	//   ....[8]....
        /*00d0*/ 	.word	0x00002de0


	//   ....[9]....
        /*00d4*/ 	.word	0x00002ff0


	//   ....[10]....
        /*00d8*/ 	.word	0x00003020


	//   ....[11]....
        /*00dc*/ 	.word	0x00003f40


	//   ....[12]....
        /*00e0*/ 	.word	0x00004180


	//----- nvinfo : EIATTR_VRC_CTA_INIT_COUNT
	.align		4
.L_43:
        /*00e4*/ 	.byte	0x02, 0x4a
        /*00e6*/ 	.byte	0x80
	.zero		1


	//----- nvinfo : EIATTR_SYSCALL_OFFSETS
	.align		4
        /*00e8*/ 	.byte	0x04, 0x46
        /*00ea*/ 	.short	(.L_45 - .L_44)


	//   ....[0]....
.L_44:
        /*00ec*/ 	.word	0x00005b40


	//   ....[1]....
        /*00f0*/ 	.word	0x00005c30


	//   ....[2]....
        /*00f4*/ 	.word	0x00006460


	//   ....[3]....
        /*00f8*/ 	.word	0x00006c20


	//   ....[4]....
        /*00fc*/ 	.word	0x00007380


	//   ....[5]....
        /*0100*/ 	.word	0x00007ae0


	//----- nvinfo : EIATTR_MBARRIER_INSTR_OFFSETS
	.align		4
.L_45:
        /*0104*/ 	.byte	0x04, 0x39
        /*0106*/ 	.short	(.L_47 - .L_46)


	//   ....[0]....
.L_46:
        /*0108*/ 	.word	0x000005b0
        /*010c*/ 	.word	0x000000ff
        /*0110*/ 	.word	0x00000000
        /*0114*/ 	.short	0x0100
        /*0116*/ 	.byte	0x04
	.zero		1


	//   ....[1]....
        /*0118*/ 	.word	0x000005c0
        /*011c*/ 	.word	0x000000ff
        /*0120*/ 	.word	0x00000010
        /*0124*/ 	.short	0x0100
        /*0126*/ 	.byte	0x04
	.zero		1


	//   ....[2]....
        /*0128*/ 	.word	0x000005d0
        /*012c*/ 	.word	0x000000ff
        /*0130*/ 	.word	0x00000008
        /*0134*/ 	.short	0x0100
        /*0136*/ 	.byte	0x04
	.zero		1


	//   ....[3]....
        /*0138*/ 	.word	0x000005e0
        /*013c*/ 	.word	0x000000ff
        /*0140*/ 	.word	0x00000018
        /*0144*/ 	.short	0x0100
        /*0146*/ 	.byte	0x04
	.zero		1


	//   ....[4]....
        /*0148*/ 	.word	0x00000710
        /*014c*/ 	.word	0x000000ff
        /*0150*/ 	.word	0x00000020
        /*0154*/ 	.short	0x0100
        /*0156*/ 	.byte	0x04
	.zero		1


	//   ....[5]....
        /*0158*/ 	.word	0x00000720
        /*015c*/ 	.word	0x000000ff
        /*0160*/ 	.word	0x00000040
        /*0164*/ 	.short	0x0100
        /*0166*/ 	.byte	0x04
	.zero		1


	//   ....[6]....
        /*0168*/ 	.word	0x00000730
        /*016c*/ 	.word	0x000000ff
        /*0170*/ 	.word	0x00000028
        /*0174*/ 	.short	0x0100
        /*0176*/ 	.byte	0x04
	.zero		1


	//   ....[7]....
        /*0178*/ 	.word	0x00000740
        /*017c*/ 	.word	0x000000ff
        /*0180*/ 	.word	0x00000048
        /*0184*/ 	.short	0x0100
        /*0186*/ 	.byte	0x04
	.zero		1


	//   ....[8]....
        /*0188*/ 	.word	0x00000750
        /*018c*/ 	.word	0x000000ff
        /*0190*/ 	.word	0x00000030
        /*0194*/ 	.short	0x0100
        /*0196*/ 	.byte	0x04
	.zero		1


	//   ....[9]....
        /*0198*/ 	.word	0x00000760
        /*019c*/ 	.word	0x000000ff
        /*01a0*/ 	.word	0x00000050
        /*01a4*/ 	.short	0x0100
        /*01a6*/ 	.byte	0x04
	.zero		1


	//   ....[10]....
        /*01a8*/ 	.word	0x00000770
        /*01ac*/ 	.word	0x000000ff
        /*01b0*/ 	.word	0x00000038
        /*01b4*/ 	.short	0x0100
        /*01b6*/ 	.byte	0x04
	.zero		1


	//   ....[11]....
        /*01b8*/ 	.word	0x00000780
        /*01bc*/ 	.word	0x000000ff
        /*01c0*/ 	.word	0x00000058
        /*01c4*/ 	.short	0x0100
        /*01c6*/ 	.byte	0x04
	.zero		1


	//   ....[12]....
        /*01c8*/ 	.word	0x00000870
        /*01cc*/ 	.word	0x000000ff
        /*01d0*/ 	.word	0x00000060
        /*01d4*/ 	.short	0x0100
        /*01d6*/ 	.byte	0x06
	.zero		1


	//   ....[13]....
        /*01d8*/ 	.word	0x00000880
        /*01dc*/ 	.word	0x000000ff
        /*01e0*/ 	.word	0x00000068
        /*01e4*/ 	.short	0x0100
        /*01e6*/ 	.byte	0x06
	.zero		1


	//   ....[14]....
        /*01e8*/ 	.word	0x000009c0
        /*01ec*/ 	.word	0x000000ff
        /*01f0*/ 	.word	0x00000070
        /*01f4*/ 	.short	0x0100
        /*01f6*/ 	.byte	0x06
	.zero		1


	//   ....[15]....
        /*01f8*/ 	.word	0x000009d0
        /*01fc*/ 	.word	0x000000ff
        /*0200*/ 	.word	0x00000080
        /*0204*/ 	.short	0x0100
        /*0206*/ 	.byte	0x06
	.zero		1


	//   ....[16]....
        /*0208*/ 	.word	0x000009e0
        /*020c*/ 	.word	0x000000ff
        /*0210*/ 	.word	0x00000078
        /*0214*/ 	.short	0x0100
        /*0216*/ 	.byte	0x06
	.zero		1


	//   ....[17]....
        /*0218*/ 	.word	0x000009f0
        /*021c*/ 	.word	0x000000ff
        /*0220*/ 	.word	0x00000088
        /*0224*/ 	.short	0x0100
        /*0226*/ 	.byte	0x06
	.zero		1


	//   ....[18]....
        /*0228*/ 	.word	0x00000b20
        /*022c*/ 	.word	0x000000ff
        /*0230*/ 	.word	0x00000090
        /*0234*/ 	.short	0x0100
        /*0236*/ 	.byte	0x04
	.zero		1


	//   ....[19]....
        /*0238*/ 	.word	0x00000b30
        /*023c*/ 	.word	0x000000ff
        /*0240*/ 	.word	0x000000b0
        /*0244*/ 	.short	0x0100
        /*0246*/ 	.byte	0x04
	.zero		1


	//   ....[20]....
        /*0248*/ 	.word	0x00000b40
        /*024c*/ 	.word	0x000000ff
        /*0250*/ 	.word	0x00000098
        /*0254*/ 	.short	0x0100
        /*0256*/ 	.byte	0x04
	.zero		1


	//   ....[21]....
        /*0258*/ 	.word	0x00000b50
        /*025c*/ 	.word	0x000000ff
        /*0260*/ 	.word	0x000000b8
        /*0264*/ 	.short	0x0100
        /*0266*/ 	.byte	0x04
	.zero		1


	//   ....[22]....
        /*0268*/ 	.word	0x00000b60
        /*026c*/ 	.word	0x000000ff
        /*0270*/ 	.word	0x000000a0
        /*0274*/ 	.short	0x0100
        /*0276*/ 	.byte	0x04
	.zero		1


	//   ....[23]....
        /*0278*/ 	.word	0x00000b70
        /*027c*/ 	.word	0x000000ff
        /*0280*/ 	.word	0x000000c0
        /*0284*/ 	.short	0x0100
        /*0286*/ 	.byte	0x04
	.zero		1


	//   ....[24]....
        /*0288*/ 	.word	0x00000b80
        /*028c*/ 	.word	0x000000ff
        /*0290*/ 	.word	0x000000a8
        /*0294*/ 	.short	0x0100
        /*0296*/ 	.byte	0x04
	.zero		1


	//   ....[25]....
        /*0298*/ 	.word	0x00000b90
        /*029c*/ 	.word	0x000000ff
        /*02a0*/ 	.word	0x000000c8
        /*02a4*/ 	.short	0x0100
        /*02a6*/ 	.byte	0x04
	.zero		1


	//   ....[26]....
        /*02a8*/ 	.word	0x00000c80
        /*02ac*/ 	.word	0x000000ff
        /*02b0*/ 	.word	0x000000d0
        /*02b4*/ 	.short	0x0100
        /*02b6*/ 	.byte	0x04
	.zero		1


	//   ....[27]....
        /*02b8*/ 	.word	0x00000c90
        /*02bc*/ 	.word	0x000000ff
        /*02c0*/ 	.word	0x000000e0
        /*02c4*/ 	.short	0x0100
        /*02c6*/ 	.byte	0x04
	.zero		1


	//   ....[28]....
        /*02c8*/ 	.word	0x00000ca0
        /*02cc*/ 	.word	0x000000ff
        /*02d0*/ 	.word	0x000000d8
        /*02d4*/ 	.short	0x0100
        /*02d6*/ 	.byte	0x04
	.zero		1


	//   ....[29]....
        /*02d8*/ 	.word	0x00000cb0
        /*02dc*/ 	.word	0x000000ff
        /*02e0*/ 	.word	0x000000e8
        /*02e4*/ 	.short	0x0100
        /*02e6*/ 	.byte	0x04
	.zero		1


	//   ....[30]....
        /*02e8*/ 	.word	0x00001580
        /*02ec*/ 	.word	0x00000002
        /*02f0*/ 	.word	0x000000e0
        /*02f4*/ 	.short	0x010a
        /*02f6*/ 	.byte	0xff
	.zero		1


	//   ....[31]....
        /*02f8*/ 	.word	0x000015b0
        /*02fc*/ 	.word	0x00000002
        /*0300*/ 	.word	0x000000d0
        /*0304*/ 	.short	0x0101
        /*0306*/ 	.byte	0xff
	.zero		1


	//   ....[32]....
        /*0308*/ 	.word	0x00001680
        /*030c*/ 	.word	0x000000ff
        /*0310*/ 	.word	0x00000010
        /*0314*/ 	.short	0x010a
        /*0316*/ 	.byte	0x04
	.zero		1


	//   ....[33]....
        /*0318*/ 	.word	0x00001720
        /*031c*/ 	.word	0x000000ff
        /*0320*/ 	.word	0x00000010
        /*0324*/ 	.short	0x010a
        /*0326*/ 	.byte	0x39
	.zero		1


	//   ....[34]....
        /*0328*/ 	.word	0x00001820
        /*032c*/ 	.word	0x000000ff
        /*0330*/ 	.word	0x00000010
        /*0334*/ 	.short	0x010a
        /*0336*/ 	.byte	0x04
	.zero		1


	//   ....[35]....
        /*0338*/ 	.word	0x00001be0
        /*033c*/ 	.word	0x000000ff
        /*0340*/ 	.word	0x00000068
        /*0344*/ 	.short	0x0101
        /*0346*/ 	.byte	0x0d
	.zero		1


	//   ....[36]....
        /*0348*/ 	.word	0x00001c00
        /*034c*/ 	.word	0x000000ff
        /*0350*/ 	.word	0x00000010
        /*0354*/ 	.short	0x010a
        /*0356*/ 	.byte	0x04
	.zero		1


	//   ....[37]....
        /*0358*/ 	.word	0x00001c80
        /*035c*/ 	.word	0x000000ff
        /*0360*/ 	.word	0x00000010
        /*0364*/ 	.short	0x010a
        /*0366*/ 	.byte	0x39
	.zero		1


	//   ....[38]....
        /*0368*/ 	.word	0x00001d80
        /*036c*/ 	.word	0x000000ff
        /*0370*/ 	.word	0x00000010
        /*0374*/ 	.short	0x010a
        /*0376*/ 	.byte	0x04
	.zero		1


	//   ....[39]....
        /*0378*/ 	.word	0x00002150
        /*037c*/ 	.word	0x00000002
        /*0380*/ 	.word	0x00000070
        /*0384*/ 	.short	0x010a
        /*0386*/ 	.byte	0xff
	.zero		1


	//   ....[40]....
        /*0388*/ 	.word	0x00002210
        /*038c*/ 	.word	0x00000002
        /*0390*/ 	.word	0x00000000
        /*0394*/ 	.short	0x0101
        /*0396*/ 	.byte	0xff
	.zero		1


	//   ....[41]....
        /*0398*/ 	.word	0x00002770
        /*039c*/ 	.word	0x000000ff
        /*03a0*/ 	.word	0x00000000
        /*03a4*/ 	.short	0x010a
        /*03a6*/ 	.byte	0x04
	.zero		1


	//   ....[42]....
        /*03a8*/ 	.word	0x00002810
        /*03ac*/ 	.word	0x00000000
        /*03b0*/ 	.word	0x00000000
        /*03b4*/ 	.short	0x010a
        /*03b6*/ 	.byte	0xff
	.zero		1


	//   ....[43]....
        /*03b8*/ 	.word	0x00002930
        /*03bc*/ 	.word	0x00000000
        /*03c0*/ 	.word	0x000000d0
        /*03c4*/ 	.short	0x010a
        /*03c6*/ 	.byte	0xff
	.zero		1


	//   ....[44]....
        /*03c8*/ 	.word	0x000029a0
        /*03cc*/ 	.word	0x00000000
        /*03d0*/ 	.word	0x00000000
        /*03d4*/ 	.short	0x0101
        /*03d6*/ 	.byte	0xff
	.zero		1


	//   ....[45]....
        /*03d8*/ 	.word	0x000029c0
        /*03dc*/ 	.word	0x000000ff
        /*03e0*/ 	.word	0x00000080
        /*03e4*/ 	.short	0x010a
        /*03e6*/ 	.byte	0x04
	.zero		1


	//   ....[46]....
        /*03e8*/ 	.word	0x00002ae0
        /*03ec*/ 	.word	0x00000000
        /*03f0*/ 	.word	0x00000070
        /*03f4*/ 	.short	0x010a
        /*03f6*/ 	.byte	0xff
	.zero		1


	//   ....[47]....
        /*03f8*/ 	.word	0x00002be0
        /*03fc*/ 	.word	0x00000000
        /*0400*/ 	.word	0x00000000
        /*0404*/ 	.short	0x0101
        /*0406*/ 	.byte	0xff
	.zero		1


	//   ....[48]....
        /*0408*/ 	.word	0x00002c70
        /*040c*/ 	.word	0x000000ff
        /*0410*/ 	.word	0x00000080
        /*0414*/ 	.short	0x0106
        /*0416*/ 	.byte	0x04
	.zero		1


	//   ....[49]....
        /*0418*/ 	.word	0x00002c90
        /*041c*/ 	.word	0x000000ff
        /*0420*/ 	.word	0x00000080
        /*0424*/ 	.short	0x010a
        /*0426*/ 	.byte	0x04
	.zero		1


	//   ....[50]....
        /*0428*/ 	.word	0x00002d20
        /*042c*/ 	.word	0x000000ff
        /*0430*/ 	.word	0x00000080
        /*0434*/ 	.short	0x0106
        /*0436*/ 	.byte	0x07
	.zero		1


	//   ....[51]....
        /*0438*/ 	.word	0x00002d60
        /*043c*/ 	.word	0x00000000
        /*0440*/ 	.word	0x00000080
        /*0444*/ 	.short	0x010a
        /*0446*/ 	.byte	0xff
	.zero		1


	//   ....[52]....
        /*0448*/ 	.word	0x00003270
        /*044c*/ 	.word	0x00000000
        /*0450*/ 	.word	0x00000070
        /*0454*/ 	.short	0x010a
        /*0456*/ 	.byte	0xff
	.zero		1


	//   ....[53]....
        /*0458*/ 	.word	0x00003380
        /*045c*/ 	.word	0x00000003
        /*0460*/ 	.word	0x00000000
        /*0464*/ 	.short	0x0101
        /*0466*/ 	.byte	0xff
	.zero		1


	//   ....[54]....
        /*0468*/ 	.word	0x00003390
        /*046c*/ 	.word	0x000000ff
        /*0470*/ 	.word	0x00000000
        /*0474*/ 	.short	0x010a
        /*0476*/ 	.byte	0x04
	.zero		1


	//   ....[55]....
        /*0478*/ 	.word	0x00003410
        /*047c*/ 	.word	0x000000ff
        /*0480*/ 	.word	0x000000b0
        /*0484*/ 	.short	0x010a
        /*0486*/ 	.byte	0x4b
	.zero		1


	//   ....[56]....
        /*0488*/ 	.word	0x000034f0
        /*048c*/ 	.word	0x000000ff
        /*0490*/ 	.word	0x00000000
        /*0494*/ 	.short	0x010a
        /*0496*/ 	.byte	0x05
	.zero		1


	//   ....[57]....
        /*0498*/ 	.word	0x00003640
        /*049c*/ 	.word	0x000000ff
        /*04a0*/ 	.word	0x00000000
        /*04a4*/ 	.short	0x010a
        /*04a6*/ 	.byte	0x07
	.zero		1


	//   ....[58]....
        /*04a8*/ 	.word	0x00003d70
        /*04ac*/ 	.word	0x000000ff
        /*04b0*/ 	.word	0x00000000
        /*04b4*/ 	.short	0x010a
        /*04b6*/ 	.byte	0x04
	.zero		1


	//   ....[59]....
        /*04b8*/ 	.word	0x00003e00
        /*04bc*/ 	.word	0x000000ff
        /*04c0*/ 	.word	0x00000000
        /*04c4*/ 	.short	0x010a
        /*04c6*/ 	.byte	0x05
	.zero		1


	//   ....[60]....
        /*04c8*/ 	.word	0x00003e90
        /*04cc*/ 	.word	0x000000ff
        /*04d0*/ 	.word	0x00000000
        /*04d4*/ 	.short	0x010a
        /*04d6*/ 	.byte	0x05
	.zero		1


	//   ....[61]....
        /*04d8*/ 	.word	0x00003f20
        /*04dc*/ 	.word	0x000000ff
        /*04e0*/ 	.word	0x00000000
        /*04e4*/ 	.short	0x010a
        /*04e6*/ 	.byte	0x04
	.zero		1


	//   ....[62]....
        /*04e8*/ 	.word	0x000043a0
        /*04ec*/ 	.word	0x00000000
        /*04f0*/ 	.word	0x00000070
        /*04f4*/ 	.short	0x010a
        /*04f6*/ 	.byte	0xff
	.zero		1


	//   ....[63]....
        /*04f8*/ 	.word	0x00004460
        /*04fc*/ 	.word	0x00000000
        /*0500*/ 	.word	0x00000000
        /*0504*/ 	.short	0x0101
        /*0506*/ 	.byte	0xff
	.zero		1


	//   ....[64]....
        /*0508*/ 	.word	0x00004780
        /*050c*/ 	.word	0x000000ff
        /*0510*/ 	.word	0x00000068
        /*0514*/ 	.short	0x010a
        /*0516*/ 	.byte	0x04
	.zero		1


	//   ....[65]....
        /*0518*/ 	.word	0x00004970
        /*051c*/ 	.word	0x000000ff
        /*0520*/ 	.word	0x00000040
        /*0524*/ 	.short	0x010a
        /*0526*/ 	.byte	0x04
	.zero		1


	//   ....[66]....
        /*0528*/ 	.word	0x00004af0
        /*052c*/ 	.word	0x000000ff
        /*0530*/ 	.word	0x00000020
        /*0534*/ 	.short	0x010b
        /*0536*/ 	.byte	0x04
	.zero		1


	//   ....[67]....
        /*0538*/ 	.word	0x00004b00
        /*053c*/ 	.word	0x000000ff
        /*0540*/ 	.word	0x00000000
        /*0544*/ 	.short	0x0101
        /*0546*/ 	.byte	0x05
	.zero		1


	//   ....[68]....
        /*0548*/ 	.word	0x00004b10
        /*054c*/ 	.word	0x000000ff
        /*0550*/ 	.word	0x00000048
        /*0554*/ 	.short	0x010a
        /*0556*/ 	.byte	0x04
	.zero		1


	//   ....[69]....
        /*0558*/ 	.word	0x00004c60
        /*055c*/ 	.word	0x000000ff
        /*0560*/ 	.word	0x00000028
        /*0564*/ 	.short	0x010b
        /*0566*/ 	.byte	0x04
	.zero		1


	//   ....[70]....
        /*0568*/ 	.word	0x00004c70
        /*056c*/ 	.word	0x000000ff
        /*0570*/ 	.word	0x00000000
        /*0574*/ 	.short	0x0101
        /*0576*/ 	.byte	0x05
	.zero		1


	//   ....[71]....
        /*0578*/ 	.word	0x00004c80
        /*057c*/ 	.word	0x000000ff
        /*0580*/ 	.word	0x00000050
        /*0584*/ 	.short	0x010a
        /*0586*/ 	.byte	0x04
	.zero		1


	//   ....[72]....
        /*0588*/ 	.word	0x00004e00
        /*058c*/ 	.word	0x000000ff
        /*0590*/ 	.word	0x00000030
        /*0594*/ 	.short	0x010b
        /*0596*/ 	.byte	0x04
	.zero		1


	//   ....[73]....
        /*0598*/ 	.word	0x00004e40
        /*059c*/ 	.word	0x000000ff
        /*05a0*/ 	.word	0x00000000
        /*05a4*/ 	.short	0x0101
        /*05a6*/ 	.byte	0x05
	.zero		1


	//   ....[74]....
        /*05a8*/ 	.word	0x00004e80
        /*05ac*/ 	.word	0x000000ff
        /*05b0*/ 	.word	0x00000058
        /*05b4*/ 	.short	0x010a
        /*05b6*/ 	.byte	0x04
	.zero		1


	//   ....[75]....
        /*05b8*/ 	.word	0x000050c0
        /*05bc*/ 	.word	0x000000ff
        /*05c0*/ 	.word	0x00000038
        /*05c4*/ 	.short	0x010b
        /*05c6*/ 	.byte	0x04
	.zero		1


	//   ....[76]....
        /*05c8*/ 	.word	0x000050e0
        /*05cc*/ 	.word	0x000000ff
        /*05d0*/ 	.word	0x00000000
        /*05d4*/ 	.short	0x0101
        /*05d6*/ 	.byte	0x0d
	.zero		1


	//   ....[77]....
        /*05d8*/ 	.word	0x00005110
        /*05dc*/ 	.word	0x000000ff
        /*05e0*/ 	.word	0x00000040
        /*05e4*/ 	.short	0x010a
        /*05e6*/ 	.byte	0x04
	.zero		1


	//   ....[78]....
        /*05e8*/ 	.word	0x00005130
        /*05ec*/ 	.word	0x000000ff
        /*05f0*/ 	.word	0x00000048
        /*05f4*/ 	.short	0x010a
        /*05f6*/ 	.byte	0x04
	.zero		1


	//   ....[79]....
        /*05f8*/ 	.word	0x00005150
        /*05fc*/ 	.word	0x000000ff
        /*0600*/ 	.word	0x00000050
        /*0604*/ 	.short	0x010a
        /*0606*/ 	.byte	0x04
	.zero		1


	//   ....[80]....
        /*0608*/ 	.word	0x00005190
        /*060c*/ 	.word	0x00000000
        /*0610*/ 	.word	0x00000058
        /*0614*/ 	.short	0x010a
        /*0616*/ 	.byte	0xff
	.zero		1


	//   ....[81]....
        /*0618*/ 	.word	0x00005500
        /*061c*/ 	.word	0x00000000
        /*0620*/ 	.word	0x00000070
        /*0624*/ 	.short	0x010a
        /*0626*/ 	.byte	0xff
	.zero		1


	//   ....[82]....
        /*0628*/ 	.word	0x00005610
        /*062c*/ 	.word	0x00000000
        /*0630*/ 	.word	0x00000000
        /*0634*/ 	.short	0x0101
        /*0636*/ 	.byte	0xff
	.zero		1


	//   ....[83]....
        /*0638*/ 	.word	0x00006090
        /*063c*/ 	.word	0x000000ff
        /*0640*/ 	.word	0x00000020
        /*0644*/ 	.short	0x010a
        /*0646*/ 	.byte	0x24
	.zero		1


	//   ....[84]....
        /*0648*/ 	.word	0x000060d0
        /*064c*/ 	.word	0x00000056
        /*0650*/ 	.word	0x00000090
        /*0654*/ 	.short	0x010a
        /*0656*/ 	.byte	0xff
	.zero		1


	//   ....[85]....
        /*0658*/ 	.word	0x00006240
        /*065c*/ 	.word	0x000000ff
        /*0660*/ 	.word	0x00000020
        /*0664*/ 	.short	0x010a
        /*0666*/ 	.byte	0x24
	.zero		1


	//   ....[86]....
        /*0668*/ 	.word	0x00006340
        /*066c*/ 	.word	0x00000056
        /*0670*/ 	.word	0x00000090
        /*0674*/ 	.short	0x010a
        /*0676*/ 	.byte	0xff
	.zero		1


	//   ....[87]....
        /*0678*/ 	.word	0x00006940
        /*067c*/ 	.word	0x00000000
        /*0680*/ 	.word	0x00000000
        /*0684*/ 	.short	0x0101
        /*0686*/ 	.byte	0xff
	.zero		1


	//   ....[88]....
        /*0688*/ 	.word	0x00006950
        /*068c*/ 	.word	0x00000002
        /*0690*/ 	.word	0x00000020
        /*0694*/ 	.short	0x010a
        /*0696*/ 	.byte	0xff
	.zero		1


	//   ....[89]....
        /*0698*/ 	.word	0x00006a20
        /*069c*/ 	.word	0x00000002
        /*06a0*/ 	.word	0x00000020
        /*06a4*/ 	.short	0x010a
        /*06a6*/ 	.byte	0xff
	.zero		1


	//   ....[90]....
        /*06a8*/ 	.word	0x000070a0
        /*06ac*/ 	.word	0x00000010
        /*06b0*/ 	.word	0x00000000
        /*06b4*/ 	.short	0x0101
        /*06b6*/ 	.byte	0xff
	.zero		1


	//   ....[91]....
        /*06b8*/ 	.word	0x000070c0
        /*06bc*/ 	.word	0x00000000
        /*06c0*/ 	.word	0x00000020
        /*06c4*/ 	.short	0x010a
        /*06c6*/ 	.byte	0xff
	.zero		1


	//   ....[92]....
        /*06c8*/ 	.word	0x00007180
        /*06cc*/ 	.word	0x00000000
        /*06d0*/ 	.word	0x00000020
        /*06d4*/ 	.short	0x010a
        /*06d6*/ 	.byte	0xff
	.zero		1


	//   ....[93]....
        /*06d8*/ 	.word	0x00007800
        /*06dc*/ 	.word	0x00000010
        /*06e0*/ 	.word	0x00000000
        /*06e4*/ 	.short	0x0101
        /*06e6*/ 	.byte	0xff
	.zero		1


	//   ....[94]....
        /*06e8*/ 	.word	0x00007820
        /*06ec*/ 	.word	0x00000002
        /*06f0*/ 	.word	0x00000020
        /*06f4*/ 	.short	0x010a
        /*06f6*/ 	.byte	0xff
	.zero		1


	//   ....[95]....
        /*06f8*/ 	.word	0x000078e0
        /*06fc*/ 	.word	0x00000002
        /*0700*/ 	.word	0x00000020
        /*0704*/ 	.short	0x010a
        /*0706*/ 	.byte	0xff
	.zero		1


	//   ....[96]....
        /*0708*/ 	.word	0x00007bd0
        /*070c*/ 	.word	0x000000ff
        /*0710*/ 	.word	0x00000000
        /*0714*/ 	.short	0x0101
        /*0716*/ 	.byte	0x04
	.zero		1


	//   ....[97]....
        /*0718*/ 	.word	0x00007fe0
        /*071c*/ 	.word	0x00000000
        /*0720*/ 	.word	0x00000000
        /*0724*/ 	.short	0x0101
        /*0726*/ 	.byte	0xff
	.zero		1


	//   ....[98]....
        /*0728*/ 	.word	0x00008250
        /*072c*/ 	.word	0x000000ff
        /*0730*/ 	.word	0x00000000
        /*0734*/ 	.short	0x0101
        /*0736*/ 	.byte	0x04
	.zero		1


	//   ....[99]....
        /*0738*/ 	.word	0x00008270
        /*073c*/ 	.word	0x00000002
        /*0740*/ 	.word	0x000000e0
        /*0744*/ 	.short	0x010a
        /*0746*/ 	.byte	0xff
	.zero		1


	//   ....[100]....
        /*0748*/ 	.word	0x000082d0
        /*074c*/ 	.word	0x00000002
        /*0750*/ 	.word	0x00000010
        /*0754*/ 	.short	0x010a
        /*0756*/ 	.byte	0xff
	.zero		1


	//   ....[101]....
        /*0758*/ 	.word	0x00008330
        /*075c*/ 	.word	0x00000002
        /*0760*/ 	.word	0x00000010
        /*0764*/ 	.short	0x010a
        /*0766*/ 	.byte	0xff
	.zero		1


	//   ....[102]....
        /*0768*/ 	.word	0x00008380
        /*076c*/ 	.word	0x00000002
        /*0770*/ 	.word	0x00000070
        /*0774*/ 	.short	0x010a
        /*0776*/ 	.byte	0xff
	.zero		1


	//   ....[103]....
        /*0778*/ 	.word	0x000083e0
        /*077c*/ 	.word	0x00000000
        /*0780*/ 	.word	0x00000000
        /*0784*/ 	.short	0x010a
        /*0786*/ 	.byte	0xff
	.zero		1


	//   ....[104]....
        /*0788*/ 	.word	0x00008430
        /*078c*/ 	.word	0x00000000
        /*0790*/ 	.word	0x000000d0
        /*0794*/ 	.short	0x010a
        /*0796*/ 	.byte	0xff
	.zero		1


	//   ....[105]....
        /*0798*/ 	.word	0x00008490
        /*079c*/ 	.word	0x00000000
        /*07a0*/ 	.word	0x00000080
        /*07a4*/ 	.short	0x010a
        /*07a6*/ 	.byte	0xff
	.zero		1


	//   ....[106]....
        /*07a8*/ 	.word	0x000084e0
        /*07ac*/ 	.word	0x00000000
        /*07b0*/ 	.word	0x00000070
        /*07b4*/ 	.short	0x010a
        /*07b6*/ 	.byte	0xff
	.zero		1


	//   ....[107]....
        /*07b8*/ 	.word	0x00008540
        /*07bc*/ 	.word	0x00000000
        /*07c0*/ 	.word	0x00000080
        /*07c4*/ 	.short	0x010a
        /*07c6*/ 	.byte	0xff
	.zero		1


	//   ....[108]....
        /*07c8*/ 	.word	0x00008590
        /*07cc*/ 	.word	0x00000000
        /*07d0*/ 	.word	0x00000070
        /*07d4*/ 	.short	0x010a
        /*07d6*/ 	.byte	0xff
	.zero		1


	//   ....[109]....
        /*07d8*/ 	.word	0x000085f0
        /*07dc*/ 	.word	0x00000002
        /*07e0*/ 	.word	0x000000b0
        /*07e4*/ 	.short	0x010a
        /*07e6*/ 	.byte	0xff
	.zero		1


	//   ....[110]....
        /*07e8*/ 	.word	0x00008650
        /*07ec*/ 	.word	0x00000000
        /*07f0*/ 	.word	0x00000000
        /*07f4*/ 	.short	0x010a
        /*07f6*/ 	.byte	0xff
	.zero		1


	//   ....[111]....
        /*07f8*/ 	.word	0x000086b0
        /*07fc*/ 	.word	0x00000000
        /*0800*/ 	.word	0x00000000
        /*0804*/ 	.short	0x010a
        /*0806*/ 	.byte	0xff
	.zero		1


	//   ....[112]....
        /*0808*/ 	.word	0x00008710
        /*080c*/ 	.word	0x00000000
        /*0810*/ 	.word	0x00000000
        /*0814*/ 	.short	0x010a
        /*0816*/ 	.byte	0xff
	.zero		1


	//   ....[113]....
        /*0818*/ 	.word	0x00008770
        /*081c*/ 	.word	0x00000000
        /*0820*/ 	.word	0x00000000
        /*0824*/ 	.short	0x010a
        /*0826*/ 	.byte	0xff
	.zero		1


	//   ....[114]....
        /*0828*/ 	.word	0x000087d0
        /*082c*/ 	.word	0x00000000
        /*0830*/ 	.word	0x00000000
        /*0834*/ 	.short	0x010a
        /*0836*/ 	.byte	0xff
	.zero		1


	//   ....[115]....
        /*0838*/ 	.word	0x00008820
        /*083c*/ 	.word	0x00000000
        /*0840*/ 	.word	0x00000070
        /*0844*/ 	.short	0x010a
        /*0846*/ 	.byte	0xff
	.zero		1


	//   ....[116]....
        /*0848*/ 	.word	0x00008880
        /*084c*/ 	.word	0x00000000
        /*0850*/ 	.word	0x00000068
        /*0854*/ 	.short	0x010a
        /*0856*/ 	.byte	0xff
	.zero		1


	//   ....[117]....
        /*0858*/ 	.word	0x000088e0
        /*085c*/ 	.word	0x00000000
        /*0860*/ 	.word	0x00000040
        /*0864*/ 	.short	0x010a
        /*0866*/ 	.byte	0xff
	.zero		1


	//   ....[118]....
        /*0868*/ 	.word	0x00008940
        /*086c*/ 	.word	0x00000000
        /*0870*/ 	.word	0x00000048
        /*0874*/ 	.short	0x010a
        /*0876*/ 	.byte	0xff
	.zero		1


	//   ....[119]....
        /*0878*/ 	.word	0x000089a0
        /*087c*/ 	.word	0x00000000
        /*0880*/ 	.word	0x00000050
        /*0884*/ 	.short	0x010a
        /*0886*/ 	.byte	0xff
	.zero		1


	//   ....[120]....
        /*0888*/ 	.word	0x00008a00
        /*088c*/ 	.word	0x00000000
        /*0890*/ 	.word	0x00000058
        /*0894*/ 	.short	0x010a
        /*0896*/ 	.byte	0xff
	.zero		1


	//   ....[121]....
        /*0898*/ 	.word	0x00008a60
        /*089c*/ 	.word	0x00000000
        /*08a0*/ 	.word	0x00000040
        /*08a4*/ 	.short	0x010a
        /*08a6*/ 	.byte	0xff
	.zero		1


	//   ....[122]....
        /*08a8*/ 	.word	0x00008ac0
        /*08ac*/ 	.word	0x00000000
        /*08b0*/ 	.word	0x00000048
        /*08b4*/ 	.short	0x010a
        /*08b6*/ 	.byte	0xff
	.zero		1


	//   ....[123]....
        /*08b8*/ 	.word	0x00008b20
        /*08bc*/ 	.word	0x00000000
        /*08c0*/ 	.word	0x00000050
        /*08c4*/ 	.short	0x010a
        /*08c6*/ 	.byte	0xff
	.zero		1


	//   ....[124]....
        /*08c8*/ 	.word	0x00008b70
        /*08cc*/ 	.word	0x00000000
        /*08d0*/ 	.word	0x00000070
        /*08d4*/ 	.short	0x010a
        /*08d6*/ 	.byte	0xff
	.zero		1


	//   ....[125]....
        /*08d8*/ 	.word	0x00008bd0
        /*08dc*/ 	.word	0x00000000
        /*08e0*/ 	.word	0x00000020
        /*08e4*/ 	.short	0x010a
        /*08e6*/ 	.byte	0xff
	.zero		1


	//   ....[126]....
        /*08e8*/ 	.word	0x00008c20
        /*08ec*/ 	.word	0x00000056
        /*08f0*/ 	.word	0x00000090
        /*08f4*/ 	.short	0x010a
        /*08f6*/ 	.byte	0xff
	.zero		1


	//   ....[127]....
        /*08f8*/ 	.word	0x00008c70
        /*08fc*/ 	.word	0x00000002
        /*0900*/ 	.word	0x00000020
        /*0904*/ 	.short	0x010a
        /*0906*/ 	.byte	0xff
	.zero		1


	//   ....[128]....
        /*0908*/ 	.word	0x00008cc0
        /*090c*/ 	.word	0x00000000
        /*0910*/ 	.word	0x00000020
        /*0914*/ 	.short	0x010a
        /*0916*/ 	.byte	0xff
	.zero		1


	//   ....[129]....
        /*0918*/ 	.word	0x00008d10
        /*091c*/ 	.word	0x00000002
        /*0920*/ 	.word	0x00000020
        /*0924*/ 	.short	0x010a
        /*0926*/ 	.byte	0xff
	.zero		1


	//----- nvinfo : EIATTR_NUM_MBARRIERS
	.align		4
.L_47:
        /*0928*/ 	.byte	0x03, 0x38
        /*092a*/ 	.short	0x001e


	//----- nvinfo : EIATTR_EXIT_INSTR_OFFSETS
	.align		4
        /*092c*/ 	.byte	0x04, 0x1c
        /*092e*/ 	.short	(.L_49 - .L_48)


	//   ....[0]....
.L_48:
        /*0930*/ 	.word	0x00002840


	//   ....[1]....
        /*0934*/ 	.word	0x00002d30


	//   ....[2]....
        /*0938*/ 	.word	0x00002d90


	//   ....[3]....
        /*093c*/ 	.word	0x00004190


	//   ....[4]....
        /*0940*/ 	.word	0x000051c0


	//   ....[5]....
        /*0944*/ 	.word	0x00005200


	//   ....[6]....
        /*0948*/ 	.word	0x00008140


	//   ....[7]....
        /*094c*/ 	.word	0x000081c0


	//   ....[8]....
        /*0950*/ 	.word	0x000081f0


	//   ....[9]....
        /*0954*/ 	.word	0x00008260


	//----- nvinfo : EIATTR_MAX_THREADS
	.align		4
.L_49:
        /*0958*/ 	.byte	0x04, 0x05
        /*095a*/ 	.short	(.L_51 - .L_50)
.L_50:
        /*095c*/ 	.word	0x00000100
        /*0960*/ 	.word	0x00000001
        /*0964*/ 	.word	0x00000001


	//----- nvinfo : EIATTR_CRS_STACK_SIZE
	.align		4
.L_51:
        /*0968*/ 	.byte	0x04, 0x1e
        /*096a*/ 	.short	(.L_53 - .L_52)
.L_52:
        /*096c*/ 	.word	0x00000000


	//----- nvinfo : EIATTR_CBANK_PARAM_SIZE
	.align		4
.L_53:
        /*0970*/ 	.byte	0x03, 0x19
        /*0972*/ 	.short	0x0800


	//----- nvinfo : EIATTR_PARAM_CBANK
	.align		4
        /*0974*/ 	.byte	0x04, 0x0a
        /*0976*/ 	.short	(.L_55 - .L_54)
	.align		4
.L_54:
        /*0978*/ 	.word	index@(.nv.constant0._ZN7cutlass13device_kernelINS_4gemm6kernel13GemmUniversalIN4cute5tupleIJiiiiEEENS1_10collective13CollectiveMmaINS1_35MainloopSm100TmaUmmaWarpSpecializedILi2ELi2ELi4ENS5_IJNS4_1CILi1EEESB_SB_EEEEENS5_IJNSA_ILi64EEENSA_ILi128EEESF_EEEfNS5_IJlSB_lEEEfSH_NS4_8TiledMMAINS4_8MMA_AtomIJNS4_17SM100_MMA_TF32_SSINS_10tfloat32_tESL_fLi64ELi128ELNS4_4UMMA5MajorE0ELSN_0ELNSM_7ScaleInE0ELSO_0EEEEEENS4_6LayoutISC_NS5_IJNSA_ILi0EEESS_SS_EEEEENS5_IJNS4_10UnderscoreESV_SV_EEEEENS4_13SM90_TMA_LOADENS4_14ComposedLayoutINS4_7SwizzleILi3ELi4ELi3EEENS4_18smem_ptr_flag_bitsILi32EEENSR_INS5_IJNSA_ILi8EEENSA_ILi32EEEEEENS5_IJS15_SB_EEEEEEEvNS4_8identityESY_S19_vS1A_EENS_8epilogue10collective18CollectiveEpilogueINS1C_23Sm100TmaWarpSpecializedILi4ELi2ELi16ELb1ELb0EEEJSG_NS5_IJNSR_ISE_SB_EENSR_IS15_SB_EEEEEfSH_fSH_NS1C_6fusion15FusionCallbacksIS1G_NS1K_17LinearCombinationIffffLNS_15FloatRoundStyleE2EEESG_S1J_JEEENS4_5SM1004TMEM4LOAD26SM100_TMEM_LOAD_16dp128b8xESY_S19_NS4_17SM75_U32x4_LDSM_NENS4_14SM90_TMA_STOREES19_NS4_17SM90_U32x4_STSM_NENS4_39AutoVectorizingCopyWithAssumedAlignmentILi128EEEEEEvvEEEEvNT_6ParamsE)
        /*097c*/ 	.short	0x0380
        /*097e*/ 	.short	0x0800


	//----- nvinfo : EIATTR_SW_WAR
	.align		4
.L_55:
        /*0980*/ 	.byte	0x04, 0x36
        /*0982*/ 	.short	(.L_57 - .L_56)
.L_56:
        /*0984*/ 	.word	0x00000008
.L_57:


//--------------------- .nv.callgraph             --------------------------
	.section	.nv.callgraph,"",@"SHT_CUDA_CALLGRAPH"
	.align	4
	.sectionentsize	8
	.align		4
        /*0000*/ 	.word	0x00000000
	.align		4
        /*0004*/ 	.word	0xffffffff
	.align		4
        /*0008*/ 	.word	index@(_ZN7cutlass13device_kernelINS_4gemm6kernel13GemmUniversalIN4cute5tupleIJiiiiEEENS1_10collective13CollectiveMmaINS1_35MainloopSm100TmaUmmaWarpSpecializedILi2ELi2ELi4ENS5_IJNS4_1CILi1EEESB_SB_EEEEENS5_IJNSA_ILi64EEENSA_ILi128EEESF_EEEfNS5_IJlSB_lEEEfSH_NS4_8TiledMMAINS4_8MMA_AtomIJNS4_17SM100_MMA_TF32_SSINS_10tfloat32_tESL_fLi64ELi128ELNS4_4UMMA5MajorE0ELSN_0ELNSM_7ScaleInE0ELSO_0EEEEEENS4_6LayoutISC_NS5_IJNSA_ILi0EEESS_SS_EEEEENS5_IJNS4_10UnderscoreESV_SV_EEEEENS4_13SM90_TMA_LOADENS4_14ComposedLayoutINS4_7SwizzleILi3ELi4ELi3EEENS4_18smem_ptr_flag_bitsILi32EEENSR_INS5_IJNSA_ILi8EEENSA_ILi32EEEEEENS5_IJS15_SB_EEEEEEEvNS4_8identityESY_S19_vS1A_EENS_8epilogue10collective18CollectiveEpilogueINS1C_23Sm100TmaWarpSpecializedILi4ELi2ELi16ELb1ELb0EEEJSG_NS5_IJNSR_ISE_SB_EENSR_IS15_SB_EEEEEfSH_fSH_NS1C_6fusion15FusionCallbacksIS1G_NS1K_17LinearCombinationIffffLNS_15FloatRoundStyleE2EEESG_S1J_JEEENS4_5SM1004TMEM4LOAD26SM100_TMEM_LOAD_16dp128b8xESY_S19_NS4_17SM75_U32x4_LDSM_NENS4_14SM90_TMA_STOREES19_NS4_17SM90_U32x4_STSM_NENS4_39AutoVectorizingCopyWithAssumedAlignmentILi128EEEEEEvvEEEEvNT_6ParamsE)
	.align		4
        /*000c*/ 	.word	index@(__assertfail)
	.align		4
        /*0010*/ 	.word	0x00000000
	.align		4
        /*0014*/ 	.word	0xfffffffe
	.align		4
        /*0018*/ 	.word	0x00000000
	.align		4
        /*001c*/ 	.word	0xfffffffd
	.align		4
        /*0020*/ 	.word	0x00000000
	.align		4
        /*0024*/ 	.word	0xfffffffc


//--------------------- .nv.constant4             --------------------------
	.section	.nv.constant4,"a",@progbits
	.align	8
	.align		8
.nv.constant4:
        /*0000*/ 	.dword	__assertfail
	.align		8
        /*0008*/ 	.dword	__unnamed_1
	.align		8
        /*0010*/ 	.dword	__unnamed_2
	.align		8
        /*0018*/ 	.dword	_ZN40_INTERNAL_5d995a27_4_k_cu_386954cc_312664cuda3std3__45__cpo5beginE
	.align		8
        /*0020*/ 	.dword	_ZN40_INTERNAL_5d995a27_4_k_cu_386954cc_312664cuda3std3__45__cpo3endE
	.align		8
        /*0028*/ 	.dword	_ZN40_INTERNAL_5d995a27_4_k_cu_386954cc_312664cuda3std3__45__cpo6cbeginE
	.align		8
        /*0030*/ 	.dword	_ZN40_INTERNAL_5d995a27_4_k_cu_386954cc_312664cuda3std3__45__cpo4cendE
	.align		8
        /*0038*/ 	.dword	_ZN40_INTERNAL_5d995a27_4_k_cu_386954cc_312664cuda3std3__442_GLOBAL__N__5d995a27_4_k_cu_386954cc_312666ignoreE
	.align		8
        /*0040*/ 	.dword	_ZN40_INTERNAL_5d995a27_4_k_cu_386954cc_312664cuda3std3__419piecewise_constructE
	.align		8
        /*0048*/ 	.dword	_ZN40_INTERNAL_5d995a27_4_k_cu_386954cc_312664cuda3std3__48in_placeE
	.align		8
        /*0050*/ 	.dword	_ZN40_INTERNAL_5d995a27_4_k_cu_386954cc_312664cuda3std6ranges3__45__cpo4swapE
	.align		8
        /*0058*/ 	.dword	_ZN40_INTERNAL_5d995a27_4_k_cu_386954cc_312664cuda3std6ranges3__45__cpo9iter_moveE
	.align		8
        /*0060*/ 	.dword	_ZN40_INTERNAL_5d995a27_4_k_cu_386954cc_312664cute7productE
	.align		8
        /*0068*/ 	.dword	_ZN40_INTERNAL_5d995a27_4_k_cu_386954cc_312664cute1_E
	.align		8
        /*0070*/ 	.dword	$str$25
	.align		8
        /*0078*/ 	.dword	$str$26
	.align		8
        /*0080*/ 	.dword	$str$27
	.align		8
        /*0088*/ 	.dword	$str$28


//--------------------- .text._ZN7cutlass13device_kernelINS_4gemm6kernel13GemmUniversalIN4cute5tupleIJiiiiEEENS1_10collective13CollectiveMmaINS1_35MainloopSm100TmaUmmaWarpSpecializedILi2ELi2ELi4ENS5_IJNS4_1CILi1EEESB_SB_EEEEENS5_IJNSA_ILi64EEENSA_ILi128EEESF_EEEfNS5_IJlSB_lEEEfSH_NS4_8TiledMMAINS4_8MMA_AtomIJNS4_17SM100_MMA_TF32_SSINS_10tfloat32_tESL_fLi64ELi128ELNS4_4UMMA5MajorE0ELSN_0ELNSM_7ScaleInE0ELSO_0EEEEEENS4_6LayoutISC_NS5_IJNSA_ILi0EEESS_SS_EEEEENS5_IJNS4_10UnderscoreESV_SV_EEEEENS4_13SM90_TMA_LOADENS4_14ComposedLayoutINS4_7SwizzleILi3ELi4ELi3EEENS4_18smem_ptr_flag_bitsILi32EEENSR_INS5_IJNSA_ILi8EEENSA_ILi32EEEEEENS5_IJS15_SB_EEEEEEEvNS4_8identityESY_S19_vS1A_EENS_8epilogue10collective18CollectiveEpilogueINS1C_23Sm100TmaWarpSpecializedILi4ELi2ELi16ELb1ELb0EEEJSG_NS5_IJNSR_ISE_SB_EENSR_IS15_SB_EEEEEfSH_fSH_NS1C_6fusion15FusionCallbacksIS1G_NS1K_17LinearCombinationIffffLNS_15FloatRoundStyleE2EEESG_S1J_JEEENS4_5SM1004TMEM4LOAD26SM100_TMEM_LOAD_16dp128b8xESY_S19_NS4_17SM75_U32x4_LDSM_NENS4_14SM90_TMA_STOREES19_NS4_17SM90_U32x4_STSM_NENS4_39AutoVectorizingCopyWithAssumedAlignmentILi128EEEEEEvvEEEEvNT_6ParamsE --------------------------
	.section	.text._ZN7cutlass13device_kernelINS_4gemm6kernel13GemmUniversalIN4cute5tupleIJiiiiEEENS1_10collective13CollectiveMmaINS1_35MainloopSm100TmaUmmaWarpSpecializedILi2ELi2ELi4ENS5_IJNS4_1CILi1EEESB_SB_EEEEENS5_IJNSA_ILi64EEENSA_ILi128EEESF_EEEfNS5_IJlSB_lEEEfSH_NS4_8TiledMMAINS4_8MMA_AtomIJNS4_17SM100_MMA_TF32_SSINS_10tfloat32_tESL_fLi64ELi128ELNS4_4UMMA5MajorE0ELSN_0ELNSM_7ScaleInE0ELSO_0EEEEEENS4_6LayoutISC_NS5_IJNSA_ILi0EEESS_SS_EEEEENS5_IJNS4_10UnderscoreESV_SV_EEEEENS4_13SM90_TMA_LOADENS4_14ComposedLayoutINS4_7SwizzleILi3ELi4ELi3EEENS4_18smem_ptr_flag_bitsILi32EEENSR_INS5_IJNSA_ILi8EEENSA_ILi32EEEEEENS5_IJS15_SB_EEEEEEEvNS4_8identityESY_S19_vS1A_EENS_8epilogue10collective18CollectiveEpilogueINS1C_23Sm100TmaWarpSpecializedILi4ELi2ELi16ELb1ELb0EEEJSG_NS5_IJNSR_ISE_SB_EENSR_IS15_SB_EEEEEfSH_fSH_NS1C_6fusion15FusionCallbacksIS1G_NS1K_17LinearCombinationIffffLNS_15FloatRoundStyleE2EEESG_S1J_JEEENS4_5SM1004TMEM4LOAD26SM100_TMEM_LOAD_16dp128b8xESY_S19_NS4_17SM75_U32x4_LDSM_NENS4_14SM90_TMA_STOREES19_NS4_17SM90_U32x4_STSM_NENS4_39AutoVectorizingCopyWithAssumedAlignmentILi128EEEEEEvvEEEEvNT_6ParamsE,"ax",@progbits
	.align	128
.text._ZN7cutlass13device_kernelINS_4gemm6kernel13GemmUniversalIN4cute5tupleIJiiiiEEENS1_10collective13CollectiveMmaINS1_35MainloopSm100TmaUmmaWarpSpecializedILi2ELi2ELi4ENS5_IJNS4_1CILi1EEESB_SB_EEEEENS5_IJNSA_ILi64EEENSA_ILi128EEESF_EEEfNS5_IJlSB_lEEEfSH_NS4_8TiledMMAINS4_8MMA_AtomIJNS4_17SM100_MMA_TF32_SSINS_10tfloat32_tESL_fLi64ELi128ELNS4_4UMMA5MajorE0ELSN_0ELNSM_7ScaleInE0ELSO_0EEEEEENS4_6LayoutISC_NS5_IJNSA_ILi0EEESS_SS_EEEEENS5_IJNS4_10UnderscoreESV_SV_EEEEENS4_13SM90_TMA_LOADENS4_14ComposedLayoutINS4_7SwizzleILi3ELi4ELi3EEENS4_18smem_ptr_flag_bitsILi32EEENSR_INS5_IJNSA_ILi8EEENSA_ILi32EEEEEENS5_IJS15_SB_EEEEEEEvNS4_8identityESY_S19_vS1A_EENS_8epilogue10collective18CollectiveEpilogueINS1C_23Sm100TmaWarpSpecializedILi4ELi2ELi16ELb1ELb0EEEJSG_NS5_IJNSR_ISE_SB_EENSR_IS15_SB_EEEEEfSH_fSH_NS1C_6fusion15FusionCallbacksIS1G_NS1K_17LinearCombinationIffffLNS_15FloatRoundStyleE2EEESG_S1J_JEEENS4_5SM1004TMEM4LOAD26SM100_TMEM_LOAD_16dp128b8xESY_S19_NS4_17SM75_U32x4_LDSM_NENS4_14SM90_TMA_STOREES19_NS4_17SM90_U32x4_STSM_NENS4_39AutoVectorizingCopyWithAssumedAlignmentILi128EEEEEEvvEEEEvNT_6ParamsE:
        .type           _ZN7cutlass13device_kernelINS_4gemm6kernel13GemmUniversalIN4cute5tupleIJiiiiEEENS1_10collective13CollectiveMmaINS1_35MainloopSm100TmaUmmaWarpSpecializedILi2ELi2ELi4ENS5_IJNS4_1CILi1EEESB_SB_EEEEENS5_IJNSA_ILi64EEENSA_ILi128EEESF_EEEfNS5_IJlSB_lEEEfSH_NS4_8TiledMMAINS4_8MMA_AtomIJNS4_17SM100_MMA_TF32_SSINS_10tfloat32_tESL_fLi64ELi128ELNS4_4UMMA5MajorE0ELSN_0ELNSM_7ScaleInE0ELSO_0EEEEEENS4_6LayoutISC_NS5_IJNSA_ILi0EEESS_SS_EEEEENS5_IJNS4_10UnderscoreESV_SV_EEEEENS4_13SM90_TMA_LOADENS4_14ComposedLayoutINS4_7SwizzleILi3ELi4ELi3EEENS4_18smem_ptr_flag_bitsILi32EEENSR_INS5_IJNSA_ILi8EEENSA_ILi32EEEEEENS5_IJS15_SB_EEEEEEEvNS4_8identityESY_S19_vS1A_EENS_8epilogue10collective18CollectiveEpilogueINS1C_23Sm100TmaWarpSpecializedILi4ELi2ELi16ELb1ELb0EEEJSG_NS5_IJNSR_ISE_SB_EENSR_IS15_SB_EEEEEfSH_fSH_NS1C_6fusion15FusionCallbacksIS1G_NS1K_17LinearCombinationIffffLNS_15FloatRoundStyleE2EEESG_S1J_JEEENS4_5SM1004TMEM4LOAD26SM100_TMEM_LOAD_16dp128b8xESY_S19_NS4_17SM75_U32x4_LDSM_NENS4_14SM90_TMA_STOREES19_NS4_17SM90_U32x4_STSM_NENS4_39AutoVectorizingCopyWithAssumedAlignmentILi128EEEEEEvvEEEEvNT_6ParamsE,@function
        .size           _ZN7cutlass13device_kernelINS_4gemm6kernel13GemmUniversalIN4cute5tupleIJiiiiEEENS1_10collective13CollectiveMmaINS1_35MainloopSm100TmaUmmaWarpSpecializedILi2ELi2ELi4ENS5_IJNS4_1CILi1EEESB_SB_EEEEENS5_IJNSA_ILi64EEENSA_ILi128EEESF_EEEfNS5_IJlSB_lEEEfSH_NS4_8TiledMMAINS4_8MMA_AtomIJNS4_17SM100_MMA_TF32_SSINS_10tfloat32_tESL_fLi64ELi128ELNS4_4UMMA5MajorE0ELSN_0ELNSM_7ScaleInE0ELSO_0EEEEEENS4_6LayoutISC_NS5_IJNSA_ILi0EEESS_SS_EEEEENS5_IJNS4_10UnderscoreESV_SV_EEEEENS4_13SM90_TMA_LOADENS4_14ComposedLayoutINS4_7SwizzleILi3ELi4ELi3EEENS4_18smem_ptr_flag_bitsILi32EEENSR_INS5_IJNSA_ILi8EEENSA_ILi32EEEEEENS5_IJS15_SB_EEEEEEEvNS4_8identityESY_S19_vS1A_EENS_8epilogue10collective18CollectiveEpilogueINS1C_23Sm100TmaWarpSpecializedILi4ELi2ELi16ELb1ELb0EEEJSG_NS5_IJNSR_ISE_SB_EENSR_IS15_SB_EEEEEfSH_fSH_NS1C_6fusion15FusionCallbacksIS1G_NS1K_17LinearCombinationIffffLNS_15FloatRoundStyleE2EEESG_S1J_JEEENS4_5SM1004TMEM4LOAD26SM100_TMEM_LOAD_16dp128b8xESY_S19_NS4_17SM75_U32x4_LDSM_NENS4_14SM90_TMA_STOREES19_NS4_17SM90_U32x4_STSM_NENS4_39AutoVectorizingCopyWithAssumedAlignmentILi128EEEEEEvvEEEEvNT_6ParamsE,(.L_x_174 - _ZN7cutlass13device_kernelINS_4gemm6kernel13GemmUniversalIN4cute5tupleIJiiiiEEENS1_10collective13CollectiveMmaINS1_35MainloopSm100TmaUmmaWarpSpecializedILi2ELi2ELi4ENS5_IJNS4_1CILi1EEESB_SB_EEEEENS5_IJNSA_ILi64EEENSA_ILi128EEESF_EEEfNS5_IJlSB_lEEEfSH_NS4_8TiledMMAINS4_8MMA_AtomIJNS4_17SM100_MMA_TF32_SSINS_10tfloat32_tESL_fLi64ELi128ELNS4_4UMMA5MajorE0ELSN_0ELNSM_7ScaleInE0ELSO_0EEEEEENS4_6LayoutISC_NS5_IJNSA_ILi0EEESS_SS_EEEEENS5_IJNS4_10UnderscoreESV_SV_EEEEENS4_13SM90_TMA_LOADENS4_14ComposedLayoutINS4_7SwizzleILi3ELi4ELi3EEENS4_18smem_ptr_flag_bitsILi32EEENSR_INS5_IJNSA_ILi8EEENSA_ILi32EEEEEENS5_IJS15_SB_EEEEEEEvNS4_8identityESY_S19_vS1A_EENS_8epilogue10collective18CollectiveEpilogueINS1C_23Sm100TmaWarpSpecializedILi4ELi2ELi16ELb1ELb0EEEJSG_NS5_IJNSR_ISE_SB_EENSR_IS15_SB_EEEEEfSH_fSH_NS1C_6fusion15FusionCallbacksIS1G_NS1K_17LinearCombinationIffffLNS_15FloatRoundStyleE2EEESG_S1J_JEEENS4_5SM1004TMEM4LOAD26SM100_TMEM_LOAD_16dp128b8xESY_S19_NS4_17SM75_U32x4_LDSM_NENS4_14SM90_TMA_STOREES19_NS4_17SM90_U32x4_STSM_NENS4_39AutoVectorizingCopyWithAssumedAlignmentILi128EEEEEEvvEEEEvNT_6ParamsE)
        .other          _ZN7cutlass13device_kernelINS_4gemm6kernel13GemmUniversalIN4cute5tupleIJiiiiEEENS1_10collective13CollectiveMmaINS1_35MainloopSm100TmaUmmaWarpSpecializedILi2ELi2ELi4ENS5_IJNS4_1CILi1EEESB_SB_EEEEENS5_IJNSA_ILi64EEENSA_ILi128EEESF_EEEfNS5_IJlSB_lEEEfSH_NS4_8TiledMMAINS4_8MMA_AtomIJNS4_17SM100_MMA_TF32_SSINS_10tfloat32_tESL_fLi64ELi128ELNS4_4UMMA5MajorE0ELSN_0ELNSM_7ScaleInE0ELSO_0EEEEEENS4_6LayoutISC_NS5_IJNSA_ILi0EEESS_SS_EEEEENS5_IJNS4_10UnderscoreESV_SV_EEEEENS4_13SM90_TMA_LOADENS4_14ComposedLayoutINS4_7SwizzleILi3ELi4ELi3EEENS4_18smem_ptr_flag_bitsILi32EEENSR_INS5_IJNSA_ILi8EEENSA_ILi32EEEEEENS5_IJS15_SB_EEEEEEEvNS4_8identityESY_S19_vS1A_EENS_8epilogue10collective18CollectiveEpilogueINS1C_23Sm100TmaWarpSpecializedILi4ELi2ELi16ELb1ELb0EEEJSG_NS5_IJNSR_ISE_SB_EENSR_IS15_SB_EEEEEfSH_fSH_NS1C_6fusion15FusionCallbacksIS1G_NS1K_17LinearCombinationIffffLNS_15FloatRoundStyleE2EEESG_S1J_JEEENS4_5SM1004TMEM4LOAD26SM100_TMEM_LOAD_16dp128b8xESY_S19_NS4_17SM75_U32x4_LDSM_NENS4_14SM90_TMA_STOREES19_NS4_17SM90_U32x4_STSM_NENS4_39AutoVectorizingCopyWithAssumedAlignmentILi128EEEEEEvvEEEEvNT_6ParamsE,@"STO_CUDA_ENTRY STV_DEFAULT"
_ZN7cutlass13device_kernelINS_4gemm6kernel13GemmUniversalIN4cute5tupleIJiiiiEEENS1_10collective13CollectiveMmaINS1_35MainloopSm100TmaUmmaWarpSpecializedILi2ELi2ELi4ENS5_IJNS4_1CILi1EEESB_SB_EEEEENS5_IJNSA_ILi64EEENSA_ILi128EEESF_EEEfNS5_IJlSB_lEEEfSH_NS4_8TiledMMAINS4_8MMA_AtomIJNS4_17SM100_MMA_TF32_SSINS_10tfloat32_tESL_fLi64ELi128ELNS4_4UMMA5MajorE0ELSN_0ELNSM_7ScaleInE0ELSO_0EEEEEENS4_6LayoutISC_NS5_IJNSA_ILi0EEESS_SS_EEEEENS5_IJNS4_10UnderscoreESV_SV_EEEEENS4_13SM90_TMA_LOADENS4_14ComposedLayoutINS4_7SwizzleILi3ELi4ELi3EEENS4_18smem_ptr_flag_bitsILi32EEENSR_INS5_IJNSA_ILi8EEENSA_ILi32EEEEEENS5_IJS15_SB_EEEEEEEvNS4_8identityESY_S19_vS1A_EENS_8epilogue10collective18CollectiveEpilogueINS1C_23Sm100TmaWarpSpecializedILi4ELi2ELi16ELb1ELb0EEEJSG_NS5_IJNSR_ISE_SB_EENSR_IS15_SB_EEEEEfSH_fSH_NS1C_6fusion15FusionCallbacksIS1G_NS1K_17LinearCombinationIffffLNS_15FloatRoundStyleE2EEESG_S1J_JEEENS4_5SM1004TMEM4LOAD26SM100_TMEM_LOAD_16dp128b8xESY_S19_NS4_17SM75_U32x4_LDSM_NENS4_14SM90_TMA_STOREES19_NS4_17SM90_U32x4_STSM_NENS4_39AutoVectorizingCopyWithAssumedAlignmentILi128EEEEEEvvEEEEvNT_6ParamsE:
[----:B------:R-:W1:Y:S01]  /*0000*/  LDC R1, c[0x0][0x37c] ;  /* 0x0000df00ff017b82 */ /* 0x000e620000000800 */
[----:B------:R-:W2:Y:S01]  /*0010*/  S2R R77, SR_TID.X ;  /* 0x00000000004d7919 */ /* 0x000ea20000002100 */
[----:B------:R-:W3:Y:S01]  /*0020*/  LDCU.64 UR8, c[0x0][0x890] ;  /* 0x00011200ff0877ac */ /* 0x000ee20008000a00 */
[----:B------:R-:W-:Y:S02]  /*0030*/  PRMT R64, RZ, 0x7610, R64 ;  /* 0x00007610ff407816 */ /* 0x000fe40000000040 */
[----:B------:R-:W-:Y:S01]  /*0040*/  ELECT P5, URZ, PT ;  /* 0x0000000000ff782f */ /* 0x000fe200038a0000 */
[----:B------:R-:W4:Y:S01]  /*0050*/  LDCU.64 UR52, c[0x0][0x358] ;  /* 0x00006b00ff3477ac */ /* 0x000f220008000a00 */
[----:B---3--:R-:W-:-:S04]  /*0060*/  UISETP.NE.U32.AND UP0, UPT, UR8, URZ, UPT ;  /* 0x000000ff0800728c */ /* 0x008fc8000bf05070 */
[----:B------:R-:W-:Y:S01]  /*0070*/  UISETP.NE.AND.EX UP0, UPT, UR9, URZ, UPT, UP0 ;  /* 0x000000ff0900728c */ /* 0x000fe2000bf05300 */
[----:B--2---:R-:W-:-:S05]  /*0080*/  SHF.R.U32.HI R69, RZ, 0x5, R77 ;  /* 0x00000005ff457819 */ /* 0x004fca000001164d */
[----:B------:R-:W2:Y:S02]  /*0090*/  SHFL.IDX PT, R0, R69, RZ, 0x1f ;  /* 0x00001fff45007589 */ /* 0x000ea400000e0000 */
[----:B--2---:R-:W-:Y:S01]  /*00a0*/  R2UR UR10, R0 ;  /* 0x00000000000a72ca */ /* 0x004fe200000e0000 */
[----:B-1--4-:R-:W-:-:S14]  /*00b0*/  BRA.U UP0, `(.L_x_0) ;  /* 0x00000001002c7547 */ /* 0x012fdc000b800000 */
[----:B------:R-:W1:Y:S02]  /*00c0*/  LDCU.64 UR4, c[0x0][0x888] ;  /* 0x00011100ff0477ac */ /* 0x000e640008000a00 */
[----:B-1----:R-:W-:-:S04]  /*00d0*/  UISETP.NE.U32.AND UP0, UPT, UR4, URZ, UPT ;  /* 0x000000ff0400728c */ /* 0x002fc8000bf05070 */
[----:B------:R-:W-:-:S09]  /*00e0*/  UISETP.NE.AND.EX UP0, UPT, UR5, URZ, UPT, UP0 ;  /* 0x000000ff0500728c */ /* 0x000fd2000bf05300 */
[----:B------:R-:W-:Y:S05]  /*00f0*/  BRA.U !UP0, `(.L_x_1) ;  /* 0x0000000108107547 */ /* 0x000fea000b800000 */
[----:B------:R-:W1:Y:S02]  /*0100*/  LDC.64 R2, c[0x0][0x888] ;  /* 0x00022200ff027b82 */ /* 0x000e640000000a00 */
[----:B-1----:R1:W5:Y:S01]  /*0110*/  LDG.E R35, desc[UR52][R2.64] ;  /* 0x0000003402237981 */ /* 0x002362000c1e1900 */
[----:B------:R-:W-:Y:S01]  /*0120*/  HFMA2 R64, -RZ, RZ, 0, 5.9604644775390625e-08 ;  /* 0x00000001ff407431 */ /* 0x000fe200000001ff */
[----:B------:R-:W-:Y:S05]  /*0130*/  BRA `(.L_x_0) ;  /* 0x00000000000c7947 */ /* 0x000fea0003800000 */
.L_x_1:
[----:B------:R-:W1:Y:S01]  /*0140*/  LDCU UR4, c[0x0][0x880] ;  /* 0x00011000ff0477ac */ /* 0x000e620008000800 */
[----:B------:R-:W-:Y:S01]  /*0150*/  HFMA2 R64, -RZ, RZ, 0, 5.9604644775390625e-08 ;  /* 0x00000001ff407431 */ /* 0x000fe200000001ff */
[----:B-1----:R-:W-:-:S07]  /*0160*/  MOV R35, UR4 ;  /* 0x0000000400237c02 */ /* 0x002fce0008000f00 */
.L_x_0:
[----:B------:R-:W2:Y:S02]  /*0170*/  LDCU.64 UR4, c[0x0][0x8b0] ;  /* 0x00011600ff0477ac */ /* 0x000ea40008000a00 */
[----:B--2---:R-:W-:-:S04]  /*0180*/  UISETP.NE.U32.AND UP0, UPT, UR4, URZ, UPT ;  /* 0x000000ff0400728c */ /* 0x004fc8000bf05070 */
[----:B------:R-:W-:-:S09]  /*0190*/  UISETP.NE.AND.EX UP0, UPT, UR5, URZ, UPT, UP0 ;  /* 0x000000ff0500728c */ /* 0x000fd2000bf05300 */
[----:B------:R-:W-:Y:S05]  /*01a0*/  BRA.U UP0, `(.L_x_2) ;  /* 0x0000000100247547 */ /* 0x000fea000b800000 */
[----:B------:R-:W2:Y:S02]  /*01b0*/  LDCU.64 UR4, c[0x0][0x8a8] ;  /* 0x00011500ff0477ac */ /* 0x000ea40008000a00 */
[----:B--2---:R-:W-:-:S04]  /*01c0*/  UISETP.NE.U32.AND UP0, UPT, UR4, URZ, UPT ;  /* 0x000000ff0400728c */ /* 0x004fc8000bf05070 */
[----:B------:R-:W-:-:S09]  /*01d0*/  UISETP.NE.AND.EX UP0, UPT, UR5, URZ, UPT, UP0 ;  /* 0x000000ff0500728c */ /* 0x000fd2000bf05300 */
[----:B------:R-:W-:Y:S05]  /*01e0*/  BRA.U !UP0, `(.L_x_3) ;  /* 0x00000001080c7547 */ /* 0x000fea000b800000 */
[----:B-1----:R-:W1:Y:S02]  /*01f0*/  LDC.64 R2, c[0x0][0x8a8] ;  /* 0x00022a00ff027b82 */ /* 0x002e640000000a00 */
[----:B-1----:R2:W5:Y:S01]  /*0200*/  LDG.E R33, desc[UR52][R2.64] ;  /* 0x0000003402217981 */ /* 0x002562000c1e1900 */
[----:B------:R-:W-:Y:S05]  /*0210*/  BRA `(.L_x_2) ;  /* 0x0000000000087947 */ /* 0x000fea0003800000 */
.L_x_3:
[----:B------:R-:W2:Y:S02]  /*0220*/  LDCU UR4, c[0x0][0x8a0] ;  /* 0x00011400ff0477ac */ /* 0x000ea40008000800 */
[----:B--2---:R-:W-:Y:S02]  /*0230*/  MOV R33, UR4 ;  /* 0x0000000400217c02 */ /* 0x004fe40008000f00 */
.L_x_2:
[----:B------:R-:W-:Y:S01]  /*0240*/  IMAD.U32 R0, RZ, RZ, UR10 ;  /* 0x0000000aff007e24 */ /* 0x000fe2000f8e00ff */
[----:B------:R-:W-:Y:S04]  /*0250*/  BSSY.RECONVERGENT B0, `(.L_x_4) ;  /* 0x000000c000007945 */ /* 0x000fe80003800200 */
[C---:B------:R-:W-:Y:S02]  /*0260*/  ISETP.NE.OR P1, PT, R0.reuse, 0x1, !P5 ;  /* 0x000000010000780c */ /* 0x040fe40006f25670 */
[----:B------:R-:W-:-:S11]  /*0270*/  ISETP.NE.OR P0, PT, R0, 0x3, !P5 ;  /* 0x000000030000780c */ /* 0x000fd60006f05670 */
[----:B------:R-:W-:Y:S05]  /*0280*/  @P1 BRA `(.L_x_5) ;  /* 0x0000000000201947 */ /* 0x000fea0003800000 */
[----:B------:R-:W3:Y:S02]  /*0290*/  LDCU.64 UR4, c[0x0][0x348] ;  /* 0x00006900ff0477ac */ /* 0x000ee40008000a00 */
[----:B---3--:R-:W-:Y:S02]  /*02a0*/  UIADD3 UR6, UP1, UPT, UR4, 0x80, URZ ;  /* 0x0000008004067890 */ /* 0x008fe4000ff3e0ff */
[----:B------:R-:W-:Y:S02]  /*02b0*/  UIADD3 UR4, UP0, UPT, UR4, 0x180, URZ ;  /* 0x0000018004047890 */ /* 0x000fe4000ff1e0ff */
[----:B------:R-:W-:Y:S02]  /*02c0*/  UIADD3.X UR7, UPT, UPT, URZ, UR5, URZ, UP1, !UPT ;  /* 0x00000005ff077290 */ /* 0x000fe40008ffe4ff */
[----:B------:R-:W-:-:S07]  /*02d0*/  UIADD3.X UR5, UPT, UPT, URZ, UR5, URZ, UP0, !UPT ;  /* 0x00000005ff057290 */ /* 0x000fce00087fe4ff */
[----:B------:R3:W-:Y:S02]  /*02e0*/  UTMACCTL.PF [UR6] ;  /* 0x00000000060079b9 */ /* 0x0007e40008040000 */
[----:B------:R3:W-:Y:S02]  /*02f0*/  UTMACCTL.PF [UR4] ;  /* 0x00000000040079b9 */ /* 0x0007e40008040000 */
[----:B---3--:R-:W-:Y:S01]  /*0300*/  NOP ;  /* 0x0000000000007918 */ /* 0x008fe20000000000 */
.L_x_5:
[----:B------:R-:W-:Y:S05]  /*0310*/  BSYNC.RECONVERGENT B0 ;  /* 0x0000000000007941 */ /* 0x000fea0003800200 */
.L_x_4:
[----:B------:R-:W-:Y:S04]  /*0320*/  BSSY.RECONVERGENT B0, `(.L_x_6) ;  /* 0x000000a000007945 */ /* 0x000fe80003800200 */
        /* <DEDUP_REMOVED lines=9> */
.L_x_7:
[----:B------:R-:W-:Y:S05]  /*03c0*/  BSYNC.RECONVERGENT B0 ;  /* 0x0000000000007941 */ /* 0x000fea0003800200 */
.L_x_6:
[----:B------:R-:W3:Y:S01]  /*03d0*/  LDCU.64 UR4, c[0x0][0x888] ;  /* 0x00011100ff0477ac */ /* 0x000ee20008000a00 */
[----:B------:R-:W-:Y:S02]  /*03e0*/  UISETP.EQ.U32.AND UP1, UPT, UR8, URZ, UPT ;  /* 0x000000ff0800728c */ /* 0x000fe4000bf22070 */
[----:B------:R-:W-:Y:S02]  /*03f0*/  UPLOP3.LUT UP2, UPT, UPT, UPT, UPT, 0x80, 0x8 ;  /* 0x000000000008789c */ /* 0x000fe40003f4f070 */
[----:B---3--:R-:W-:-:S04]  /*0400*/  UISETP.NE.U32.AND UP0, UPT, UR4, URZ, UPT ;  /* 0x000000ff0400728c */ /* 0x008fc8000bf05070 */
[----:B------:R-:W-:-:S04]  /*0410*/  UISETP.NE.AND.EX UP0, UPT, UR5, URZ, UPT, UP0 ;  /* 0x000000ff0500728c */ /* 0x000fc8000bf05300 */
[----:B------:R-:W-:-:S04]  /*0420*/  UISETP.EQ.OR.EX UP3, UPT, UR9, URZ, !UP0, UP1 ;  /* 0x000000ff0900728c */ /* 0x000fc8000c762710 */
[----:B------:R-:W-:-:S05]  /*0430*/  UP2UR UR44, UPR, URZ, 0x8 ;  /* 0x00000008ff2c7883 */ /* 0x000fca0008000000 */
[----:B------:R-:W-:Y:S07]  /*0440*/  BRA.U !UP3, `(.L_x_8) ;  /* 0x000000010b207547 */ /* 0x000fee000b800000 */
[----:B------:R-:W-:Y:S01]  /*0450*/  UISETP.NE.U32.AND UP2, UPT, UR8, URZ, UPT ;  /* 0x000000ff0800728c */ /* 0x000fe2000bf45070 */
[----:B-----5:R-:W-:Y:S01]  /*0460*/  FSETP.NEU.AND P0, PT, R35, RZ, PT ;  /* 0x000000ff2300720b */ /* 0x020fe20003f0d000 */
[----:B------:R-:W-:Y:S02]  /*0470*/  USEL UR4, URZ, 0xffffffff, UP0 ;  /* 0xffffffffff047887 */ /* 0x000fe40008000000 */
[----:B------:R-:W-:-:S10]  /*0480*/  UISETP.NE.AND.EX UP2, UPT, UR9, URZ, UPT, UP2 ;  /* 0x000000ff0900728c */ /* 0x000fd4000bf45320 */
[----:B------:R-:W-:Y:S01]  /*0490*/  VOTEU.ANY UP1, P0 ;  /* 0x0000000000ff7886 */ /* 0x000fe20000020100 */
[----:B------:R-:W-:-:S04]  /*04a0*/  @!UP2 USEL UR4, URZ, 0xffffffff, UP1 ;  /* 0xffffffffff04a887 */ /* 0x000fc80008800000 */
[----:B------:R-:W-:-:S04]  /*04b0*/  ULOP3.LUT UR4, UR4, 0x1, URZ, 0xc0, !UPT ;  /* 0x0000000104047892 */ /* 0x000fc8000f8ec0ff */
[----:B------:R-:W-:-:S11]  /*04c0*/  UISETP.NE.U32.AND UP2, UPT, UR4, 0x1, UPT ;  /* 0x000000010400788c */ /* 0x000fd6000bf45070 */
.L_x_8:
[----:B-12---:R-:W1:Y:S01]  /*04d0*/  SHFL.IDX PT, R2, R69, RZ, 0x1f ;  /* 0x00001fff45027589 */ /* 0x006e6200000e0000 */
[----:B------:R-:W-:-:S04]  /*04e0*/  UISETP.NE.AND UP1, UPT, UR10, 0x2, UPT ;  /* 0x000000020a00788c */ /* 0x000fc8000bf25270 */
[----:B------:R-:W-:Y:S01]  /*04f0*/  USEL UR21, URZ, 0x1, UP1 ;  /* 0x00000001ff157887 */ /* 0x000fe20008800000 */
[----:B-1----:R-:W-:-:S13]  /*0500*/  ISETP.NE.AND P0, PT, R2, RZ, PT ;  /* 0x000000ff0200720c */ /* 0x002fda0003f05270 */
[----:B------:R-:W-:Y:S05]  /*0510*/  @P0 BRA `(.L_x_9) ;  /* 0x0000000000380947 */ /* 0x000fea0003800000 */
[----:B------:R-:W1:Y:S01]  /*0520*/  S2UR UR4, SR_CgaCtaId ;  /* 0x00000000000479c3 */ /* 0x000e620000008800 */
[----:B------:R-:W-:Y:S01]  /*0530*/  UMOV UR5, 0x400 ;  /* 0x0000040000057882 */ /* 0x000fe20000000000 */
[----:B------:R-:W-:Y:S01]  /*0540*/  UMOV UR6, 0x1 ;  /* 0x0000000100067882 */ /* 0x000fe20000000000 */
[----:B------:R-:W-:Y:S01]  /*0550*/  ELECT P0, URZ, PT ;  /* 0x0000000000ff782f */ /* 0x000fe20003800000 */
[----:B------:R-:W-:-:S04]  /*0560*/  UIADD3 UR6, UPT, UPT, -UR6, 0x100000, URZ ;  /* 0x0010000006067890 */ /* 0x000fc8000fffe1ff */
[----:B------:R-:W-:Y:S02]  /*0570*/  USHF.L.U32 UR7, UR6, 0xb, URZ ;  /* 0x0000000b06077899 */ /* 0x000fe400080006ff */
[----:B------:R-:W-:Y:S02]  /*0580*/  USHF.L.U32 UR6, UR6, 0x1, URZ ;  /* 0x0000000106067899 */ /* 0x000fe400080006ff */
[----:B-1----:R-:W-:Y:S01]  /*0590*/  ULEA UR4, UR4, UR5, 0x18 ;  /* 0x0000000504047291 */ /* 0x002fe2000f8ec0ff */
[----:B------:R-:W1:Y:S11]  /*05a0*/  FENCE.VIEW.ASYNC.S ;  /* 0x00000000000073c6 */ /* 0x000e760000000000 */
[----:B-1----:R1:W2:Y:S01]  /*05b0*/  SYNCS.EXCH.64 URZ, [UR4], UR6 ;  /* 0x0000000604ff75b2 */ /* 0x0022a20008000100 */
[----:B------:R1:W3:Y:S01]  /*05c0*/  SYNCS.EXCH.64 URZ, [UR4+0x10], UR6 ;  /* 0x0000100604ff75b2 */ /* 0x0002e20008000100 */
[----:B------:R1:W4:Y:S01]  /*05d0*/  SYNCS.EXCH.64 URZ, [UR4+0x8], UR6 ;  /* 0x0000080604ff75b2 */ /* 0x0003220008000100 */
[----:B------:R1:W1:Y:S01]  /*05e0*/  SYNCS.EXCH.64 URZ, [UR4+0x18], UR6 ;  /* 0x0000180604ff75b2 */ /* 0x0002620008000100 */
[----:B------:R-:W-:Y:S01]  /*05f0*/  NOP ;  /* 0x0000000000007918 */ /* 0x000fe20000000000 */
.L_x_9:
[----:B------:R-:W2:Y:S01]  /*0600*/  SHFL.IDX PT, R2, R69, RZ, 0x1f ;  /* 0x00001fff45027589 */ /* 0x000ea200000e0000 */
[----:B------:R-:W-:Y:S01]  /*0610*/  NOP ;  /* 0x0000000000007918 */ /* 0x000fe20000000000 */
[----:B--2---:R-:W-:-:S13]  /*0620*/  ISETP.NE.AND P0, PT, R2, 0x1, PT ;  /* 0x000000010200780c */ /* 0x004fda0003f05270 */
[----:B------:R-:W-:Y:S05]  /*0630*/  @P0 BRA `(.L_x_10) ;  /* 0x0000000000580947 */ /* 0x000fea0003800000 */
[----:B-1----:R-:W1:Y:S01]  /*0640*/  S2UR UR4, SR_CgaCtaId ;  /* 0x00000000000479c3 */ /* 0x002e620000008800 */
[----:B------:R-:W-:Y:S01]  /*0650*/  UMOV UR5, 0x400 ;  /* 0x0000040000057882 */ /* 0x000fe20000000000 */
[----:B------:R-:W-:Y:S01]  /*0660*/  UMOV UR8, 0x20 ;  /* 0x0000002000087882 */ /* 0x000fe20000000000 */
[----:B------:R-:W-:Y:S01]  /*0670*/  UMOV UR6, 0x80 ;  /* 0x0000008000067882 */ /* 0x000fe20000000000 */
[----:B------:R-:W-:-:S04]  /*0680*/  UIADD3 UR8, UPT, UPT, -UR8, 0x100000, URZ ;  /* 0x0010000008087890 */ /* 0x000fc8000fffe1ff */
[----:B------:R-:W-:Y:S02]  /*0690*/  USHF.L.U32 UR9, UR8, 0xb, URZ ;  /* 0x0000000b08097899 */ /* 0x000fe400080006ff */
[----:B------:R-:W-:Y:S02]  /*06a0*/  USHF.L.U32 UR8, UR8, 0x1, URZ ;  /* 0x0000000108087899 */ /* 0x000fe400080006ff */
[----:B------:R-:W-:-:S04]  /*06b0*/  UIADD3 UR6, UPT, UPT, -UR6, 0x100000, URZ ;  /* 0x0010000006067890 */ /* 0x000fc8000fffe1ff */
[----:B------:R-:W-:Y:S02]  /*06c0*/  USHF.L.U32 UR7, UR6, 0xb, URZ ;  /* 0x0000000b06077899 */ /* 0x000fe400080006ff */
[----:B------:R-:W-:Y:S01]  /*06d0*/  USHF.L.U32 UR6, UR6, 0x1, URZ ;  /* 0x0000000106067899 */ /* 0x000fe200080006ff */
[----:B------:R-:W-:Y:S01]  /*06e0*/  ELECT P0, URZ, PT ;  /* 0x0000000000ff782f */ /* 0x000fe20003800000 */
[----:B-1----:R-:W-:Y:S01]  /*06f0*/  ULEA UR4, UR4, UR5, 0x18 ;  /* 0x0000000504047291 */ /* 0x002fe2000f8ec0ff */
[----:B------:R-:W1:Y:S11]  /*0700*/  FENCE.VIEW.ASYNC.S ;  /* 0x00000000000073c6 */ /* 0x000e760000000000 */
[----:B-1----:R2:W1:Y:S01]  /*0710*/  SYNCS.EXCH.64 URZ, [UR4+0x20], UR8 ;  /* 0x0000200804ff75b2 */ /* 0x0024620008000100 */
[----:B------:R2:W1:Y:S01]  /*0720*/  SYNCS.EXCH.64 URZ, [UR4+0x40], UR6 ;  /* 0x0000400604ff75b2 */ /* 0x0004620008000100 */
[----:B------:R2:W1:Y:S01]  /*0730*/  SYNCS.EXCH.64 URZ, [UR4+0x28], UR8 ;  /* 0x0000280804ff75b2 */ /* 0x0004620008000100 */
[----:B------:R2:W1:Y:S01]  /*0740*/  SYNCS.EXCH.64 URZ, [UR4+0x48], UR6 ;  /* 0x0000480604ff75b2 */ /* 0x0004620008000100 */
[----:B------:R2:W1:Y:S01]  /*0750*/  SYNCS.EXCH.64 URZ, [UR4+0x30], UR8 ;  /* 0x0000300804ff75b2 */ /* 0x0004620008000100 */
[----:B------:R2:W1:Y:S01]  /*0760*/  SYNCS.EXCH.64 URZ, [UR4+0x50], UR6 ;  /* 0x0000500604ff75b2 */ /* 0x0004620008000100 */
[----:B------:R2:W1:Y:S01]  /*0770*/  SYNCS.EXCH.64 URZ, [UR4+0x38], UR8 ;  /* 0x0000380804ff75b2 */ /* 0x0004620008000100 */
[----:B------:R2:W1:Y:S02]  /*0780*/  SYNCS.EXCH.64 URZ, [UR4+0x58], UR6 ;  /* 0x0000580604ff75b2 */ /* 0x0004640008000100 */
[----:B--2---:R-:W-:Y:S01]  /*0790*/  NOP ;  /* 0x0000000000007918 */ /* 0x004fe20000000000 */
.L_x_10:
[----:B------:R-:W2:Y:S01]  /*07a0*/  SHFL.IDX PT, R2, R69, RZ, 0x1f ;  /* 0x00001fff45027589 */ /* 0x000ea200000e0000 */
[----:B------:R-:W-:Y:S01]  /*07b0*/  NOP ;  /* 0x0000000000007918 */ /* 0x000fe20000000000 */
[----:B--2---:R-:W-:-:S13]  /*07c0*/  ISETP.NE.AND P0, PT, R2, 0x3, PT ;  /* 0x000000030200780c */ /* 0x004fda0003f05270 */
[----:B------:R-:W-:Y:S05]  /*07d0*/  @P0 BRA `(.L_x_11) ;  /* 0x0000000000300947 */ /* 0x000fea0003800000 */
[----:B-1----:R-:W1:Y:S01]  /*07e0*/  S2UR UR6, SR_CgaCtaId ;  /* 0x00000000000679c3 */ /* 0x002e620000008800 */
[----:B------:R-:W-:Y:S01]  /*07f0*/  UMOV UR4, 0x400 ;  /* 0x0000040000047882 */ /* 0x000fe20000000000 */
[----:B------:R-:W-:Y:S01]  /*0800*/  UMOV UR5, 0x20 ;  /* 0x0000002000057882 */ /* 0x000fe20000000000 */
[----:B------:R-:W-:Y:S01]  /*0810*/  ELECT P0, URZ, PT ;  /* 0x0000000000ff782f */ /* 0x000fe20003800000 */
[----:B-1----:R-:W-:Y:S02]  /*0820*/  ULEA UR6, UR6, UR4, 0x18 ;  /* 0x0000000406067291 */ /* 0x002fe4000f8ec0ff */
[----:B------:R-:W-:-:S04]  /*0830*/  UIADD3 UR4, UPT, UPT, -UR5, 0x100000, URZ ;  /* 0x0010000005047890 */ /* 0x000fc8000fffe1ff */
[----:B------:R-:W-:Y:S02]  /*0840*/  USHF.L.U32 UR5, UR4, 0xb, URZ ;  /* 0x0000000b04057899 */ /* 0x000fe400080006ff */
[----:B------:R-:W-:Y:S01]  /*0850*/  USHF.L.U32 UR4, UR4, 0x1, URZ ;  /* 0x0000000104047899 */ /* 0x000fe200080006ff */
[----:B------:R-:W1:Y:S11]  /*0860*/  FENCE.VIEW.ASYNC.S ;  /* 0x00000000000073c6 */ /* 0x000e760000000000 */
[----:B-1----:R2:W1:Y:S01]  /*0870*/  SYNCS.EXCH.64 URZ, [UR6+0x60], UR4 ;  /* 0x0000600406ff75b2 */ /* 0x0024620008000100 */
[----:B------:R2:W1:Y:S02]  /*0880*/  SYNCS.EXCH.64 URZ, [UR6+0x68], UR4 ;  /* 0x0000680406ff75b2 */ /* 0x0004640008000100 */
[----:B--2---:R-:W-:Y:S01]  /*0890*/  NOP ;  /* 0x0000000000007918 */ /* 0x004fe20000000000 */
.L_x_11:
[----:B------:R-:W2:Y:S01]  /*08a0*/  SHFL.IDX PT, R2, R69, RZ, 0x1f ;  /* 0x00001fff45027589 */ /* 0x000ea200000e0000 */
[----:B------:R-:W-:Y:S01]  /*08b0*/  NOP ;  /* 0x0000000000007918 */ /* 0x000fe20000000000 */
[----:B--2---:R-:W-:-:S13]  /*08c0*/  ISETP.NE.AND P0, PT, R2, 0x4, PT ;  /* 0x000000040200780c */ /* 0x004fda0003f05270 */
[----:B------:R-:W-:Y:S05]  /*08d0*/  @P0 BRA `(.L_x_12) ;  /* 0x00000000004c0947 */ /* 0x000fea0003800000 */
[----:B-1----:R-:W1:Y:S01]  /*08e0*/  S2UR UR6, SR_CgaCtaId ;  /* 0x00000000000679c3 */ /* 0x002e620000008800 */
[----:B------:R-:W-:Y:S01]  /*08f0*/  UMOV UR4, 0x100 ;  /* 0x0000010000047882 */ /* 0x000fe20000000000 */
[----:B------:R-:W-:Y:S01]  /*0900*/  UMOV UR5, 0x400 ;  /* 0x0000040000057882 */ /* 0x000fe20000000000 */
[----:B------:R-:W-:Y:S01]  /*0910*/  USEL UR4, UR4, 0xe0, UP2 ;  /* 0x000000e004047887 */ /* 0x000fe20009000000 */
[----:B------:R-:W-:Y:S01]  /*0920*/  UMOV UR8, 0x1 ;  /* 0x0000000100087882 */ /* 0x000fe20000000000 */
[----:B------:R-:W-:Y:S01]  /*0930*/  ELECT P0, URZ, PT ;  /* 0x0000000000ff782f */ /* 0x000fe20003800000 */
[----:B------:R-:W-:-:S04]  /*0940*/  UIADD3 UR8, UPT, UPT, -UR8, 0x100000, URZ ;  /* 0x0010000008087890 */ /* 0x000fc8000fffe1ff */
[----:B------:R-:W-:Y:S02]  /*0950*/  USHF.L.U32 UR9, UR8, 0xb, URZ ;  /* 0x0000000b08097899 */ /* 0x000fe400080006ff */
[----:B------:R-:W-:Y:S02]  /*0960*/  USHF.L.U32 UR8, UR8, 0x1, URZ ;  /* 0x0000000108087899 */ /* 0x000fe400080006ff */
[----:B-1----:R-:W-:Y:S02]  /*0970*/  ULEA UR6, UR6, UR5, 0x18 ;  /* 0x0000000506067291 */ /* 0x002fe4000f8ec0ff */
[----:B------:R-:W-:-:S04]  /*0980*/  UIADD3 UR4, UPT, UPT, -UR4, 0x100000, URZ ;  /* 0x0010000004047890 */ /* 0x000fc8000fffe1ff */
[----:B------:R-:W-:Y:S02]  /*0990*/  USHF.L.U32 UR5, UR4, 0xb, URZ ;  /* 0x0000000b04057899 */ /* 0x000fe400080006ff */
[----:B------:R-:W-:Y:S01]  /*09a0*/  USHF.L.U32 UR4, UR4, 0x1, URZ ;  /* 0x0000000104047899 */ /* 0x000fe200080006ff */
[----:B------:R-:W1:Y:S03]  /*09b0*/  FENCE.VIEW.ASYNC.S ;  /* 0x00000000000073c6 */ /* 0x000e660000000000 */
[----:B-1----:R2:W1:Y:S08]  /*09c0*/  SYNCS.EXCH.64 URZ, [UR6+0x70], UR8 ;  /* 0x0000700806ff75b2 */ /* 0x0024700008000100 */
[----:B------:R2:W1:Y:S01]  /*09d0*/  SYNCS.EXCH.64 URZ, [UR6+0x80], UR4 ;  /* 0x0000800406ff75b2 */ /* 0x0004620008000100 */
[----:B------:R2:W1:Y:S01]  /*09e0*/  SYNCS.EXCH.64 URZ, [UR6+0x78], UR8 ;  /* 0x0000780806ff75b2 */ /* 0x0004620008000100 */
[----:B------:R2:W1:Y:S02]  /*09f0*/  SYNCS.EXCH.64 URZ, [UR6+0x88], UR4 ;  /* 0x0000880406ff75b2 */ /* 0x0004640008000100 */
[----:B--2---:R-:W-:Y:S01]  /*0a00*/  NOP ;  /* 0x0000000000007918 */ /* 0x004fe20000000000 */
.L_x_12:
        /* <DEDUP_REMOVED lines=26> */
.L_x_13:
        /* <DEDUP_REMOVED lines=13> */
[----:B-1----:R2:W1:Y:S01]  /*0c80*/  SYNCS.EXCH.64 URZ, [UR4+0xd0], UR6 ;  /* 0x0000d00604ff75b2 */ /* 0x0024620008000100 */
[----:B------:R2:W1:Y:S01]  /*0c90*/  SYNCS.EXCH.64 URZ, [UR4+0xe0], UR6 ;  /* 0x0000e00604ff75b2 */ /* 0x0004620008000100 */
[----:B------:R2:W1:Y:S01]  /*0ca0*/  SYNCS.EXCH.64 URZ, [UR4+0xd8], UR6 ;  /* 0x0000d80604ff75b2 */ /* 0x0004620008000100 */
[----:B------:R2:W1:Y:S02]  /*0cb0*/  SYNCS.EXCH.64 URZ, [UR4+0xe8], UR6 ;  /* 0x0000e80604ff75b2 */ /* 0x0004640008000100 */
[----:B--2---:R-:W-:Y:S01]  /*0cc0*/  NOP ;  /* 0x0000000000007918 */ /* 0x004fe20000000000 */
.L_x_14:
[----:B------:R-:W2:Y:S01]  /*0cd0*/  S2UR UR5, SR_CTAID.X ;  /* 0x00000000000579c3 */ /* 0x000ea20000002500 */
[----:B------:R-:W-:-:S05]  /*0ce0*/  CS2R.32 R63, SR_CgaSize ;  /* 0x00000000003f7805 */ /* 0x000fca0000008a00 */
[----:B------:R-:W-:-:S05]  /*0cf0*/  IMAD R63, R63, -0xa0, RZ ;  /* 0xffffff603f3f7824 */ /* 0x000fca00078e02ff */
[----:B-1----:R-:W-:-:S14]  /*0d00*/  R2UR UR7, R63 ;  /* 0x000000003f0772ca */ /* 0x002fdc00000e0000 */
[----:B------:R-:W1:Y:S01]  /*0d10*/  LDCU UR7, c[0x0][UR7+0x2b0] ;  /* 0x00005600070777ac */ /* 0x000e620008000800 */
[----:B------:R-:W-:Y:S01]  /*0d20*/  NOP ;  /* 0x0000000000007918 */ /* 0x000fe20000000000 */
[----:B------:R-:W-:-:S05]  /*0d30*/  CS2R.32 R63, SR_CgaSize ;  /* 0x00000000003f7805 */ /* 0x000fca0000008a00 */
[----:B------:R-:W-:-:S05]  /*0d40*/  IMAD R63, R63, -0xa0, RZ ;  /* 0xffffff603f3f7824 */ /* 0x000fca00078e02ff */
[----:B------:R-:W-:-:S14]  /*0d50*/  R2UR UR6, R63 ;  /* 0x000000003f0672ca */ /* 0x000fdc00000e0000 */
[----:B------:R-:W3:Y:S01]  /*0d60*/  LDCU UR6, c[0x0][UR6+0x2b4] ;  /* 0x00005680060677ac */ /* 0x000ee20008000800 */
[----:B------:R-:W4:Y:S08]  /*0d70*/  S2UR UR4, SR_CTAID.Y ;  /* 0x00000000000479c3 */ /* 0x000f300000002600 */
[----:B------:R-:W3:Y:S01]  /*0d80*/  LDC R10, c[0x0][0xb24] ;  /* 0x0002c900ff0a7b82 */ /* 0x000ee20000000800 */
[----:B--2---:R-:W-:-:S02]  /*0d90*/  I2FP.F32.U32 R63, UR5 ;  /* 0x00000005003f7c45 */ /* 0x004fc40008201000 */
[----:B------:R-:W-:-:S05]  /*0da0*/  CS2R.32 R3, SR_CgaSize ;  /* 0x0000000000037805 */ /* 0x000fca0000008a00 */
[----:B------:R-:W-:-:S06]  /*0db0*/  IMAD R3, R3, -0xa0, RZ ;  /* 0xffffff6003037824 */ /* 0x000fcc00078e02ff */
[----:B------:R-:W2:Y:S01]  /*0dc0*/  LDC R3, c[0x0][R3+0x2a0] ;  /* 0x0000a80003037b82 */ /* 0x000ea20000000800 */
[----:B------:R-:W-:Y:S01]  /*0dd0*/  MOV R15, UR5 ;  /* 0x00000005000f7c02 */ /* 0x000fe20008000f00 */
[----:B-1----:R-:W-:Y:S01]  /*0de0*/  FMUL R63, R63, UR7 ;  /* 0x000000073f3f7c20 */ /* 0x002fe20008400000 */
[----:B----4-:R-:W-:Y:S02]  /*0df0*/  I2FP.F32.U32 R62, UR4 ;  /* 0x00000004003e7c45 */ /* 0x010fe40008201000 */
[----:B------:R-:W-:-:S05]  /*0e00*/  CS2R.32 R2, SR_CgaSize ;  /* 0x0000000000027805 */ /* 0x000fca0000008a00 */
[----:B------:R-:W-:-:S06]  /*0e10*/  IMAD R2, R2, -0xa0, RZ ;  /* 0xffffff6002027824 */ /* 0x000fcc00078e02ff */
[----:B------:R-:W1:Y:S01]  /*0e20*/  LDC R2, c[0x0][R2+0x2a4] ;  /* 0x0000a90002027b82 */ /* 0x000e620000000800 */
[----:B------:R-:W-:Y:S01]  /*0e30*/  MOV R14, UR4 ;  /* 0x00000004000e7c02 */ /* 0x000fe20008000f00 */
[----:B------:R-:W4:Y:S01]  /*0e40*/  F2I.U32.TRUNC.NTZ R63, R63 ;  /* 0x0000003f003f7305 */ /* 0x000f22000020f000 */
[----:B---3--:R-:W-:-:S05]  /*0e50*/  FMUL R62, R62, UR6 ;  /* 0x000000063e3e7c20 */ /* 0x008fca0008400000 */
[----:B------:R-:W-:Y:S01]  /*0e60*/  BAR.SYNC.DEFER_BLOCKING 0x0 ;  /* 0x0000000000007b1d */ /* 0x000fe20000010000 */
[----:B------:R-:W-:-:S05]  /*0e70*/  ISETP.GE.AND P0, PT, R10, 0x1, PT ;  /* 0x000000010a00780c */ /* 0x000fca0003f06270 */
[----:B------:R-:W3:Y:S02]  /*0e80*/  F2I.U32.TRUNC.NTZ R62, R62 ;  /* 0x0000003e003e7305 */ /* 0x000ee4000020f000 */
[----:B------:R-:W1:Y:S01]  /*0e90*/  S2UR UR60, SR_CTAID.Z ;  /* 0x00000000003c79c3 */ /* 0x000e620000002700 */
[----:B----4-:R-:W-:-:S05]  /*0ea0*/  IADD3 R63, PT, PT, -R63, RZ, RZ ;  /* 0x000000ff3f3f7210 */ /* 0x010fca0007ffe1ff */
[----:B--2---:R-:W-:Y:S01]  /*0eb0*/  IMAD R63, R3, R63, UR5 ;  /* 0x00000005033f7e24 */ /* 0x004fe2000f8e023f */
[----:B---3--:R-:W-:-:S05]  /*0ec0*/  IADD3 R62, PT, PT, -R62, RZ, RZ ;  /* 0x000000ff3e3e7210 */ /* 0x008fca0007ffe1ff */
[----:B-1----:R-:W-:Y:S01]  /*0ed0*/  IMAD R62, R2, R62, UR4 ;  /* 0x00000004023e7e24 */ /* 0x002fe2000f8e023e */
[----:B------:R-:W-:Y:S06]  /*0ee0*/  @!P0 BRA `(.L_x_15) ;  /* 0x0000000000b88947 */ /* 0x000fec0003800000 */
[----:B------:R-:W1:Y:S01]  /*0ef0*/  LDC.64 R4, c[0x0][0xb18] ;  /* 0x0002c600ff047b82 */ /* 0x000e620000000a00 */
[----:B------:R-:W-:-:S07]  /*0f00*/  ISETP.NE.AND P0, PT, R10, 0x1, PT ;  /* 0x000000010a00780c */ /* 0x000fce0003f05270 */
[----:B------:R-:W2:Y:S08]  /*0f10*/  LDC R9, c[0x0][0xb0c] ;  /* 0x0002c300ff097b82 */ /* 0x000eb00000000800 */
[----:B------:R-:W3:Y:S08]  /*0f20*/  LDC R12, c[0x0][0x370] ;  /* 0x0000dc00ff0c7b82 */ /* 0x000ef00000000800 */
[----:B------:R-:W4:Y:S01]  /*0f30*/  LDC R11, c[0x0][0x374] ;  /* 0x0000dd00ff0b7b82 */ /* 0x000f220000000800 */
[----:B-1----:R-:W-:-:S07]  /*0f40*/  ISETP.NE.AND P1, PT, R4, 0x1, PT ;  /* 0x000000010400780c */ /* 0x002fce0003f25270 */
[----:B------:R-:W3:Y:S01]  /*0f50*/  LDC.64 R6, c[0x0][0xb10] ;  /* 0x0002c400ff067b82 */ /* 0x000ee20000000a00 */
[----:B--2---:R-:W-:-:S07]  /*0f60*/  ISETP.NE.AND P2, PT, R9, 0x1, PT ;  /* 0x000000010900780c */ /* 0x004fce0003f45270 */
[----:B------:R-:W1:Y:S08]  /*0f70*/  LDC R8, c[0x0][0xb20] ;  /* 0x0002c800ff087b82 */ /* 0x000e700000000800 */
[----:B------:R-:W2:Y:S01]  /*0f80*/  LDC.64 R2, c[0x0][0xb28] ;  /* 0x0002ca00ff027b82 */ /* 0x000ea20000000a00 */
[----:B----4-:R-:W-:-:S04]  /*0f90*/  IMAD.HI.U32 R13, R11, R5, RZ ;  /* 0x000000050b0d7227 */ /* 0x010fc800078e00ff */
[----:B------:R-:W-:-:S04]  /*0fa0*/  IMAD.HI.U32 R5, R14, R5, RZ ;  /* 0x000000050e057227 */ /* 0x000fc800078e00ff */
[----:B---3--:R-:W-:-:S05]  /*0fb0*/  IMAD.HI.U32 R16, R12, R6, RZ ;  /* 0x000000060c107227 */ /* 0x008fca00078e00ff */
[-C--:B------:R-:W-:Y:S01]  /*0fc0*/  @P2 SHF.R.U32.HI R12, RZ, R7.reuse, R16 ;  /* 0x00000007ff0c2219 */ /* 0x080fe20000011610 */
[----:B------:R-:W-:Y:S01]  /*0fd0*/  IMAD.HI.U32 R16, R15, R6, RZ ;  /* 0x000000060f107227 */ /* 0x000fe200078e00ff */
[-C--:B-1----:R-:W-:Y:S02]  /*0fe0*/  @P1 SHF.R.U32.HI R11, RZ, R8.reuse, R13 ;  /* 0x00000008ff0b1219 */ /* 0x082fe4000001160d */
[----:B------:R-:W-:Y:S02]  /*0ff0*/  SHF.R.U32.HI R5, RZ, R8, R5 ;  /* 0x00000008ff057219 */ /* 0x000fe40000011605 */
[----:B------:R-:W-:Y:S02]  /*1000*/  SHF.R.U32.HI R16, RZ, R7, R16 ;  /* 0x00000007ff107219 */ /* 0x000fe40000011610 */
[----:B------:R-:W-:Y:S01]  /*1010*/  SEL R5, R14, R5, !P1 ;  /* 0x000000050e057207 */ /* 0x000fe20004800000 */
[----:B--2---:R-:W-:Y:S01]  /*1020*/  IMAD.HI.U32 R13, R11, R2, RZ ;  /* 0x000000020b0d7227 */ /* 0x004fe200078e00ff */
[----:B------:R-:W-:-:S03]  /*1030*/  SEL R16, R15, R16, !P2 ;  /* 0x000000100f107207 */ /* 0x000fc60005000000 */
[----:B------:R-:W-:Y:S01]  /*1040*/  IMAD.HI.U32 R6, R12, R2, RZ ;  /* 0x000000020c067227 */ /* 0x000fe200078e00ff */
[----:B------:R-:W-:-:S04]  /*1050*/  @P0 SHF.R.U32.HI R11, RZ, R3, R13 ;  /* 0x00000003ff0b0219 */ /* 0x000fc8000001160d */
[----:B------:R-:W-:Y:S01]  /*1060*/  @P0 SHF.R.U32.HI R12, RZ, R3, R6 ;  /* 0x00000003ff0c0219 */ /* 0x000fe20000011606 */
[----:B------:R-:W-:-:S04]  /*1070*/  IMAD R11, R11, R10, RZ ;  /* 0x0000000a0b0b7224 */ /* 0x000fc800078e02ff */
[----:B------:R-:W-:Y:S01]  /*1080*/  IMAD R6, R12, R10, RZ ;  /* 0x0000000a0c067224 */ /* 0x000fe200078e02ff */
[----:B------:R-:W-:-:S04]  /*1090*/  ISETP.GE.AND P1, PT, R5, R11, PT ;  /* 0x0000000b0500720c */ /* 0x000fc80003f26270 */
[----:B------:R-:W-:Y:S01]  /*10a0*/  ISETP.GE.OR P1, PT, R16, R6, P1 ;  /* 0x000000061000720c */ /* 0x000fe20000f26670 */
[----:B------:R-:W-:-:S05]  /*10b0*/  IMAD.HI.U32 R6, R5, R2, RZ ;  /* 0x0000000205067227 */ /* 0x000fca00078e00ff */
[----:B------:R-:W-:-:S04]  /*10c0*/  SHF.R.U32.HI R6, RZ, R3, R6 ;  /* 0x00000003ff067219 */ /* 0x000fc80000011606 */
[----:B------:R-:W-:-:S03]  /*10d0*/  SEL R6, R5, R6, !P0 ;  /* 0x0000000605067207 */ /* 0x000fc60004000000 */
[----:B------:R-:W-:Y:S01]  /*10e0*/  @!P1 IMAD.HI.U32 R7, R16, R2, RZ ;  /* 0x0000000210079227 */ /* 0x000fe200078e00ff */
[----:B------:R-:W-:-:S04]  /*10f0*/  IADD3 R2, PT, PT, -R6, RZ, RZ ;  /* 0x000000ff06027210 */ /* 0x000fc80007ffe1ff */
[----:B------:R-:W-:Y:S01]  /*1100*/  @!P1 SHF.R.U32.HI R3, RZ, R3, R7 ;  /* 0x00000003ff039219 */ /* 0x000fe20000011607 */
[----:B------:R-:W-:Y:S01]  /*1110*/  IMAD R2, R10, R2, R5 ;  /* 0x000000020a027224 */ /* 0x000fe200078e0205 */
[----:B------:R-:W-:Y:S02]  /*1120*/  IADD3 R7, PT, PT, -R5, RZ, RZ ;  /* 0x000000ff05077210 */ /* 0x000fe40007ffe1ff */
[----:B------:R-:W-:-:S03]  /*1130*/  @!P1 SEL R3, R16, R3, !P0 ;  /* 0x0000000310039207 */ /* 0x000fc60004000000 */
[----:B------:R-:W-:Y:S02]  /*1140*/  IMAD R7, R4, R7, R14 ;  /* 0x0000000704077224 */ /* 0x000fe400078e020e */
[--C-:B------:R-:W-:Y:S02]  /*1150*/  @!P1 IMAD.IADD R6, R6, 0x1, -R3.reuse ;  /* 0x0000000106069824 */ /* 0x100fe400078e0a03 */
[----:B------:R-:W-:Y:S01]  /*1160*/  @!P1 IMAD R3, R2, R12, R3 ;  /* 0x0000000c02039224 */ /* 0x000fe200078e0203 */
[----:B------:R-:W-:Y:S01]  /*1170*/  IADD3 R2, PT, PT, -R16, RZ, RZ ;  /* 0x000000ff10027210 */ /* 0x000fe20007ffe1ff */
[----:B------:R-:W-:Y:S02]  /*1180*/  @!P1 IMAD R5, R6, R10, R16 ;  /* 0x0000000a06059224 */ /* 0x000fe400078e0210 */
[----:B------:R-:W-:Y:S02]  /*1190*/  @!P1 IMAD.MOV.U32 R16, RZ, RZ, R3 ;  /* 0x000000ffff109224 */ /* 0x000fe400078e0003 */
[----:B------:R-:W-:-:S02]  /*11a0*/  IMAD R2, R9, R2, R15 ;  /* 0x0000000209027224 */ /* 0x000fc400078e020f */
[----:B------:R-:W-:Y:S02]  /*11b0*/  IMAD R14, R5, R4, R7 ;  /* 0x00000004050e7224 */ /* 0x000fe400078e0207 */
[----:B------:R-:W-:Y:S02]  /*11c0*/  IMAD R15, R16, R9, R2 ;  /* 0x00000009100f7224 */ /* 0x000fe400078e0202 */
.L_x_15:
[----:B------:R-:W1:Y:S01]  /*11d0*/  LDCU UR4, c[0x0][0xb30] ;  /* 0x00016600ff0477ac */ /* 0x000e620008000800 */
[----:B------:R-:W2:Y:S08]  /*11e0*/  S2UR UR45, SR_CgaCtaId ;  /* 0x00000000002d79c3 */ /* 0x000eb00000008800 */
[----:B------:R-:W3:Y:S01]  /*11f0*/  LDC R26, c[0x0][0xb24] ;  /* 0x0002c900ff1a7b82 */ /* 0x000ee20000000800 */
[----:B-1----:R-:W-:-:S09]  /*1200*/  UISETP.NE.AND UP1, UPT, UR4, 0x1, UPT ;  /* 0x000000010400788c */ /* 0x002fd2000bf25270 */
[----:B--2---:R-:W-:Y:S05]  /*1210*/  BRA.U UP1, `(.L_x_16) ;  /* 0x0000000101407547 */ /* 0x004fea000b800000 */
[----:B------:R-:W1:Y:S08]  /*1220*/  LDC.64 R4, c[0x0][0xb10] ;  /* 0x0002c400ff047b82 */ /* 0x000e700000000a00 */
[----:B------:R-:W2:Y:S08]  /*1230*/  LDC.64 R2, c[0x0][0xb18] ;  /* 0x0002c600ff027b82 */ /* 0x000eb00000000a00 */
[----:B------:R-:W4:Y:S08]  /*1240*/  LDC R6, c[0x0][0xb20] ;  /* 0x0002c800ff067b82 */ /* 0x000f300000000800 */
[----:B------:R-:W3:Y:S01]  /*1250*/  LDC R7, c[0x0][0xb0c] ;  /* 0x0002c300ff077b82 */ /* 0x000ee20000000800 */
[----:B-1----:R-:W-:-:S05]  /*1260*/  IMAD.HI.U32 R4, R15, R4, RZ ;  /* 0x000000040f047227 */ /* 0x002fca00078e00ff */
[----:B------:R-:W-:Y:S01]  /*1270*/  SHF.R.U32.HI R4, RZ, R5, R4 ;  /* 0x00000005ff047219 */ /* 0x000fe20000011604 */
[----:B--2---:R-:W-:Y:S01]  /*1280*/  IMAD.HI.U32 R3, R14, R3, RZ ;  /* 0x000000030e037227 */ /* 0x004fe200078e00ff */
[----:B------:R-:W-:-:S04]  /*1290*/  ISETP.NE.AND P0, PT, R2, 0x1, PT ;  /* 0x000000010200780c */ /* 0x000fc80003f05270 */
[----:B----4-:R-:W-:-:S04]  /*12a0*/  SHF.R.U32.HI R3, RZ, R6, R3 ;  /* 0x00000006ff037219 */ /* 0x010fc80000011603 */
[----:B------:R-:W-:Y:S02]  /*12b0*/  SEL R3, R14, R3, !P0 ;  /* 0x000000030e037207 */ /* 0x000fe40004000000 */
[----:B---3--:R-:W-:-:S04]  /*12c0*/  ISETP.NE.AND P1, PT, R7, 0x1, PT ;  /* 0x000000010700780c */ /* 0x008fc80003f25270 */
[----:B------:R-:W-:-:S05]  /*12d0*/  SEL R4, R15, R4, !P1 ;  /* 0x000000040f047207 */ /* 0x000fca0004800000 */
[----:B------:R-:W-:Y:S02]  /*12e0*/  IMAD.IADD R5, R3, 0x1, -R4 ;  /* 0x0000000103057824 */ /* 0x000fe400078e0a04 */
[----:B------:R-:W-:Y:S02]  /*12f0*/  IMAD.IADD R3, R4, 0x1, -R3 ;  /* 0x0000000104037824 */ /* 0x000fe400078e0a03 */
[----:B------:R-:W-:Y:S02]  /*1300*/  IMAD R15, R5, R7, R15 ;  /* 0x00000007050f7224 */ /* 0x000fe400078e020f */
[----:B------:R-:W-:-:S07]  /*1310*/  IMAD R14, R3, R2, R14 ;  /* 0x00000002030e7224 */ /* 0x000fce00078e020e */
.L_x_16:
[----:B------:R-:W-:Y:S01]  /*1320*/  BAR.SYNC.DEFER_BLOCKING 0x0 ;  /* 0x0000000000007b1d */ /* 0x000fe20000010000 */
[----:B------:R-:W-:Y:S01]  /*1330*/  UISETP.NE.AND UP1, UPT, UR10, 0x2, UPT ;  /* 0x000000020a00788c */ /* 0x000fe2000bf25270 */
[----:B------:R-:W-:Y:S02]  /*1340*/  ISETP.NE.OR P5, PT, R0, 0x2, !P5 ;  /* 0x000000020000780c */ /* 0x000fe40006fa5670 */
[----:B------:R-:W-:-:S06]  /*1350*/  LOP3.LUT R2, R77, 0x1f, RZ, 0xc0, !PT ;  /* 0x0000001f4d027812 */ /* 0x000fcc00078ec0ff */
[----:B------:R-:W-:Y:S05]  /*1360*/  BRA.U UP1, `(.L_x_17) ;  /* 0x00000015013c7547 */ /* 0x000fea000b800000 */
[----:B------:R-:W1:Y:S01]  /*1370*/  LDCU UR6, c[0x0][0x38c] ;  /* 0x00007180ff0677ac */ /* 0x000e620008000800 */
[----:B------:R-:W2:Y:S01]  /*1380*/  LDC R8, c[0x0][0x370] ;  /* 0x0000dc00ff087b82 */ /* 0x000ea20000000800 */
[----:B------:R-:W-:Y:S01]  /*1390*/  PLOP3.LUT P1, PT, PT, PT, UP2, 0x80, 0x8 ;  /* 0x000000000008781c */ /* 0x000fe20003f2f028 */
[----:B------:R-:W-:Y:S01]  /*13a0*/  IMAD.MOV.U32 R17, RZ, RZ, 0x1 ;  /* 0x00000001ff117424 */ /* 0x000fe200078e00ff */
[----:B------:R-:W-:Y:S01]  /*13b0*/  ISETP.EQ.OR P4, PT, R2, RZ, P5 ;  /* 0x000000ff0200720c */ /* 0x000fe20002f82670 */
[----:B------:R-:W-:Y:S01]  /*13c0*/  IMAD.MOV.U32 R16, RZ, RZ, RZ ;  /* 0x000000ffff107224 */ /* 0x000fe200078e00ff */
[----:B------:R-:W-:Y:S02]  /*13d0*/  PLOP3.LUT P1, PT, P1, PT, PT, 0x8, 0x80 ;  /* 0x000000000080781c */ /* 0x000fe40000f2e170 */
[----:B------:R-:W-:Y:S01]  /*13e0*/  CS2R R12, SRZ ;  /* 0x00000000000c7805 */ /* 0x000fe2000001ff00 */
[----:B------:R-:W-:Y:S01]  /*13f0*/  IMAD.MOV.U32 R11, RZ, RZ, 0x1 ;  /* 0x00000001ff0b7424 */ /* 0x000fe200078e00ff */
[----:B------:R-:W4:Y:S01]  /*1400*/  LDC R0, c[0x0][0x374] ;  /* 0x0000dd00ff007b82 */ /* 0x000f220000000800 */
[----:B------:R-:W2:Y:S01]  /*1410*/  LDCU.64 UR38, c[0x0][0x348] ;  /* 0x00006900ff2677ac */ /* 0x000ea20008000a00 */
[----:B------:R-:W-:Y:S01]  /*1420*/  UMOV UR23, URZ ;  /* 0x000000ff00177c82 */ /* 0x000fe20008000000 */
[----:B-1----:R-:W-:-:S02]  /*1430*/  UIADD3 UR5, UPT, UPT, UR6, 0x7f, URZ ;  /* 0x0000007f06057890 */ /* 0x002fc4000fffe0ff */
[----:B------:R-:W-:Y:S02]  /*1440*/  UIADD3 UR53, UPT, UPT, UR6, 0xfe, URZ ;  /* 0x000000fe06357890 */ /* 0x000fe4000fffe0ff */
[----:B------:R-:W-:-:S04]  /*1450*/  USHF.R.S32.HI UR4, URZ, 0x1f, UR5 ;  /* 0x0000001fff047899 */ /* 0x000fc80008011405 */
[----:B------:R-:W-:-:S04]  /*1460*/  ULEA.HI UR4, UR4, UR5, URZ, 0x7 ;  /* 0x0000000504047291 */ /* 0x000fc8000f8f38ff */
[----:B------:R-:W-:Y:S02]  /*1470*/  USHF.R.S32.HI UR46, URZ, 0x7, UR4 ;  /* 0x00000007ff2e7899 */ /* 0x000fe40008011404 */
[----:B------:R-:W-:Y:S02]  /*1480*/  UIADD3 UR4, UPT, UPT, UR6, -0x1, URZ ;  /* 0xffffffff06047890 */ /* 0x000fe4000fffe0ff */
[----:B------:R-:W-:Y:S02]  /*1490*/  UISETP.LT.U32.AND UP0, UPT, UR46, 0x2, UPT ;  /* 0x000000022e00788c */ /* 0x000fe4000bf01070 */
[----:B------:R-:W-:Y:S02]  /*14a0*/  UISETP.GE.U32.AND UP1, UPT, UR4, -0xff, UPT ;  /* 0xffffff010400788c */ /* 0x000fe4000bf26070 */
[----:B------:R-:W-:-:S04]  /*14b0*/  USEL UR37, UR46, 0x2, UP0 ;  /* 0x000000022e257887 */ /* 0x000fc80008000000 */
[----:B------:R-:W-:Y:S02]  /*14c0*/  UIADD3 UR29, UPT, UPT, UR37, -0x1, URZ ;  /* 0xffffffff251d7890 */ /* 0x000fe4000fffe0ff */
[----:B------:R-:W-:-:S03]  /*14d0*/  UIADD3 UR47, UPT, UPT, UR46, -UR37, URZ ;  /* 0x800000252e2f7290 */ /* 0x000fc6000fffe0ff */
[----:B------:R-:W-:-:S04]  /*14e0*/  @UP1 UIADD3 UR29, UPT, UPT, UR37, URZ, URZ ;  /* 0x000000ff251d1290 */ /* 0x000fc8000fffe0ff */
[----:B--2---:R-:W-:-:S12]  /*14f0*/  UIADD3 UR29, UPT, UPT, UR29, 0x1, URZ ;  /* 0x000000011d1d7890 */ /* 0x004fd8000fffe0ff */
.L_x_39:
[----:B------:R-:W-:Y:S01]  /*1500*/  UISETP.NE.AND UP0, UPT, UR45, URZ, UPT ;  /* 0x000000ff2d00728c */ /* 0x000fe2000bf05270 */
[----:B------:R-:W1:Y:S08]  /*1510*/  S2UR UR45, SR_CgaCtaId ;  /* 0x00000000002d79c3 */ /* 0x000e700000008800 */
[----:B------:R-:W-:Y:S05]  /*1520*/  BRA.U UP0, `(.L_x_18) ;  /* 0x0000000100347547 */ /* 0x000fea000b800000 */
[----:B------:R-:W2:Y:S01]  /*1530*/  S2R R2, SR_CgaCtaId ;  /* 0x0000000000027919 */ /* 0x000ea20000008800 */
[----:B------:R-:W-:-:S04]  /*1540*/  MOV R3, 0x400 ;  /* 0x0000040000037802 */ /* 0x000fc80000000f00 */
[----:B--2---:R-:W-:Y:S02]  /*1550*/  LEA R2, R2, R3, 0x18 ;  /* 0x0000000302027211 */ /* 0x004fe400078ec0ff */
[----:B------:R-:W-:-:S03]  /*1560*/  SHF.L.U32 R3, R11, 0x1f, RZ ;  /* 0x0000001f0b037819 */ /* 0x000fc600000006ff */
[----:B------:R-:W-:-:S04]  /*1570*/  IMAD R2, R12, 0x8, R2 ;  /* 0x000000080c027824 */ /* 0x000fc800078e0202 */
[----:B------:R-:W2:Y:S02]  /*1580*/  SYNCS.PHASECHK.TRANS64.TRYWAIT P0, [R2+URZ+0xe0], R3 ;  /* 0x0000e003020075a7 */ /* 0x000ea400080011ff */
[----:B--2---:R-:W-:Y:S05]  /*1590*/  @!P0 BRA `(.L_x_19) ;  /* 0x0000006c00348947 */ /* 0x004fea0003800000 */
.L_x_133:
[----:B------:R-:W-:Y:S01]  /*15a0*/  VIADD R12, R12, 0x1 ;  /* 0x000000010c0c7836 */ /* 0x000fe20000000000 */
[----:B------:R2:W-:Y:S04]  /*15b0*/  SYNCS.ARRIVE.TRANS64.A1T0 RZ, [R2+URZ+0xd0], RZ ;  /* 0x0000d0ff02ff79a7 */ /* 0x0005e800081000ff */
[----:B------:R-:W-:-:S04]  /*15c0*/  ISETP.NE.AND P0, PT, R12, 0x2, PT ;  /* 0x000000020c00780c */ /* 0x000fc80003f05270 */
[----:B------:R-:W-:Y:S02]  /*15d0*/  SEL R12, R12, RZ, P0 ;  /* 0x000000ff0c0c7207 */ /* 0x000fe40000000000 */
[----:B--2---:R-:W-:-:S04]  /*15e0*/  SEL R2, RZ, 0x1, P0 ;  /* 0x00000001ff027807 */ /* 0x004fc80000000000 */
[----:B------:R-:W-:-:S07]  /*15f0*/  LOP3.LUT R11, R11, R2, RZ, 0x3c, !PT ;  /* 0x000000020b0b7212 */ /* 0x000fce00078e3cff */
.L_x_18:
[----:B------:R-:W-:Y:S01]  /*1600*/  UMOV UR13, 0x400 ;  /* 0x00000400000d7882 */ /* 0x000fe20000000000 */
[----:B------:R-:W-:Y:S01]  /*1610*/  SHF.L.U32 R2, R17, 0x1f, RZ ;  /* 0x0000001f11027819 */ /* 0x000fe200000006ff */
[----:B-1----:R-:W-:Y:S01]  /*1620*/  ULEA UR13, UR45, UR13, 0x18 ;  /* 0x0000000d2d0d7291 */ /* 0x002fe2000f8ec0ff */
[----:B------:R-:W-:Y:S01]  /*1630*/  R2UR UR59, R15 ;  /* 0x000000000f3b72ca */ /* 0x000fe200000e0000 */
[----:B------:R-:W-:Y:S01]  /*1640*/  UISETP.GE.U32.AND UP0, UPT, UR53, 0xff, UPT ;  /* 0x000000ff3500788c */ /* 0x000fe2000bf06070 */
[----:B------:R-:W-:Y:S01]  /*1650*/  R2UR UR27, R14 ;  /* 0x000000000e1b72ca */ /* 0x000fe200000e0000 */
[----:B------:R-:W-:Y:S01]  /*1660*/  ULEA UR4, UR23, UR13, 0x3 ;  /* 0x0000000d17047291 */ /* 0x000fe2000f8e18ff */
[----:B------:R-:W-:-:S08]  /*1670*/  UMOV UR21, URZ ;  /* 0x000000ff00157c82 */ /* 0x000fd00008000000 */
[----:B------:R1:W2:Y:S01]  /*1680*/  SYNCS.PHASECHK.TRANS64.TRYWAIT P2, [UR4+0x10], R2 ;  /* 0x00001002ff0075a7 */ /* 0x0002a20008041104 */
[----:B------:R-:W-:Y:S02]  /*1690*/  USHF.L.U32 UR59, UR59, 0x6, URZ ;  /* 0x000000063b3b7899 */ /* 0x000fe400080006ff */
[----:B------:R-:W-:Y:S01]  /*16a0*/  USHF.L.U32 UR27, UR27, 0x7, URZ ;  /* 0x000000071b1b7899 */ /* 0x000fe200080006ff */
[----:B------:R-:W-:Y:S11]  /*16b0*/  BRA.U !UP0, `(.L_x_20) ;  /* 0x0000000508407547 */ /* 0x000ff6000b800000 */
[----:B------:R-:W-:Y:S01]  /*16c0*/  UMOV UR22, URZ ;  /* 0x000000ff00167c82 */ /* 0x000fe20008000000 */
[----:B------:R-:W-:-:S05]  /*16d0*/  UMOV UR6, UR23 ;  /* 0x0000001700067c82 */ /* 0x000fca0008000000 */
.L_x_27:
[----:B------:R-:W-:Y:S01]  /*16e0*/  ULEA UR57, UR6, UR13, 0x3 ;  /* 0x0000000d06397291 */ /* 0x000fe2000f8e18ff */
[----:B--2---:R-:W-:Y:S01]  /*16f0*/  @!P5 MOV R3, 0x18000 ;  /* 0x000180000003d802 */ /* 0x004fe20000000f00 */
[----:B--2---:R-:W-:Y:S10]  /*1700*/  @P2 BRA `(.L_x_21) ;  /* 0x00000000000c2947 */ /* 0x004ff40003800000 */
[----:B------:R-:W-:-:S04]  /*1710*/  SHF.L.U32 R4, R17, 0x1f, RZ ;  /* 0x0000001f11047819 */ /* 0x000fc800000006ff */
[----:B------:R-:W2:Y:S02]  /*1720*/  SYNCS.PHASECHK.TRANS64.TRYWAIT P0, [UR57+0x10], R4 ;  /* 0x00001004ff0075a7 */ /* 0x000ea40008001139 */
[----:B--2---:R-:W-:Y:S05]  /*1730*/  @!P0 BRA `(.L_x_22) ;  /* 0x0000006800e08947 */ /* 0x004fea0003800000 */
.L_x_21:
[----:B------:R2:W-:Y:S01]  /*1740*/  @!P5 SYNCS.ARRIVE.TRANS64 RZ, [UR57], R3 ;  /* 0x00000003ffffd9a7 */ /* 0x0005e20008000039 */
[----:B------:R-:W-:Y:S04]  /*1750*/  BSSY.RECONVERGENT B0, `(.L_x_23) ;  /* 0x0000003000007945 */ /* 0x000fe80003800200 */
[----:B------:R-:W-:Y:S05]  /*1760*/  @P4 BRA `(.L_x_24) ;  /* 0x0000000000044947 */ /* 0x000fea0003800000 */
[----:B------:R-:W-:Y:S05]  /*1770*/  BPT.TRAP 0x1 ;  /* 0x000000040000795c */ /* 0x000fea0000300000 */
.L_x_24:
[----:B------:R-:W-:Y:S05]  /*1780*/  BSYNC.RECONVERGENT B0 ;  /* 0x0000000000007941 */ /* 0x000fea0003800200 */
.L_x_23:
[----:B------:R-:W-:Y:S01]  /*1790*/  UIADD3 UR4, UPT, UPT, UR6, 0x1, URZ ;  /* 0x0000000106047890 */ /* 0x000fe2000fffe0ff */
[----:B------:R-:W-:Y:S01]  /*17a0*/  BSSY.RECONVERGENT B0, `(.L_x_25) ;  /* 0x000003c000007945 */ /* 0x000fe20003800200 */
[----:B------:R-:W-:Y:S02]  /*17b0*/  ELECT P0, URZ, PT ;  /* 0x0000000000ff782f */ /* 0x000fe40003800000 */
[----:B------:R-:W-:-:S04]  /*17c0*/  UISETP.NE.AND UP0, UPT, UR4, 0x2, UPT ;  /* 0x000000020400788c */ /* 0x000fc8000bf05270 */
[----:B------:R-:W-:Y:S02]  /*17d0*/  USEL UR5, URZ, 0x1, UP0 ;  /* 0x00000001ff057887 */ /* 0x000fe40008000000 */
[----:B------:R-:W-:-:S04]  /*17e0*/  USEL UR23, UR4, URZ, UP0 ;  /* 0x000000ff04177287 */ /* 0x000fc80008000000 */
[----:B------:R-:W-:Y:S01]  /*17f0*/  ULEA UR4, UR23, UR13, 0x3 ;  /* 0x0000000d17047291 */ /* 0x000fe2000f8e18ff */
[----:B------:R-:W-:-:S04]  /*1800*/  LOP3.LUT R17, R17, UR5, RZ, 0x3c, !PT ;  /* 0x0000000511117c12 */ /* 0x000fc8000f8e3cff */
[----:B-1----:R-:W-:-:S04]  /*1810*/  SHF.L.U32 R2, R17, 0x1f, RZ ;  /* 0x0000001f11027819 */ /* 0x002fc800000006ff */
[----:B------:R1:W1:Y:S01]  /*1820*/  SYNCS.PHASECHK.TRANS64.TRYWAIT P2, [UR4+0x10], R2 ;  /* 0x00001002ff0075a7 */ /* 0x0002620008041104 */
[----:B------:R-:W-:Y:S05]  /*1830*/  @!P0 BRA `(.L_x_26) ;  /* 0x0000000000c88947 */ /* 0x000fea0003800000 */
[----:B------:R-:W-:Y:S02]  /*1840*/  ULEA UR32, UR6, UR13, 0xf ;  /* 0x0000000d06207291 */ /* 0x000fe4000f8e78ff */
[----:B------:R-:W-:Y:S02]  /*1850*/  UIADD3 UR4, UP1, UPT, UR38, 0x80, URZ ;  /* 0x0000008026047890 */ /* 0x000fe4000ff3e0ff */
[----:B------:R-:W-:Y:S02]  /*1860*/  USHF.L.U32 UR58, UR22, 0x7, URZ ;  /* 0x00000007163a7899 */ /* 0x000fe400080006ff */
[----:B------:R-:W-:Y:S02]  /*1870*/  ULEA UR7, UR6, UR13, 0x10 ;  /* 0x0000000d06077291 */ /* 0x000fe4000f8e80ff */
[----:B------:R-:W-:Y:S02]  /*1880*/  UIADD3 UR14, UP0, UPT, UR38, 0x180, URZ ;  /* 0x00000180260e7890 */ /* 0x000fe4000ff1e0ff */
[----:B------:R-:W-:-:S02]  /*1890*/  UIADD3.X UR5, UPT, UPT, URZ, UR39, URZ, UP1, !UPT ;  /* 0x00000027ff057290 */ /* 0x000fc40008ffe4ff */
[----:B------:R-:W-:Y:S02]  /*18a0*/  UIADD3 UR56, UPT, UPT, UR32, 0x8800, URZ ;  /* 0x0000880020387890 */ /* 0x000fe4000fffe0ff */
[----:B------:R-:W-:Y:S02]  /*18b0*/  UIADD3 UR50, UPT, UPT, UR58, 0x20, URZ ;  /* 0x000000203a327890 */ /* 0x000fe4000fffe0ff */
[----:B------:R-:W-:Y:S02]  /*18c0*/  UIADD3 UR48, UPT, UPT, UR32, 0xa800, URZ ;  /* 0x0000a80020307890 */ /* 0x000fe4000fffe0ff */
[----:B------:R-:W-:Y:S02]  /*18d0*/  UIADD3 UR42, UPT, UPT, UR58, 0x40, URZ ;  /* 0x000000403a2a7890 */ /* 0x000fe4000fffe0ff */
[----:B------:R-:W-:Y:S02]  /*18e0*/  UIADD3 UR40, UPT, UPT, UR32, 0xc800, URZ ;  /* 0x0000c80020287890 */ /* 0x000fe4000fffe0ff */
[----:B------:R-:W-:-:S02]  /*18f0*/  UIADD3 UR34, UPT, UPT, UR58, 0x60, URZ ;  /* 0x000000603a227890 */ /* 0x000fc4000fffe0ff */
[----:B------:R-:W-:Y:S02]  /*1900*/  UIADD3 UR32, UPT, UPT, UR32, 0xe800, URZ ;  /* 0x0000e80020207890 */ /* 0x000fe4000fffe0ff */
[----:B------:R-:W-:Y:S02]  /*1910*/  UIADD3.X UR15, UPT, UPT, URZ, UR39, URZ, UP0, !UPT ;  /* 0x00000027ff0f7290 */ /* 0x000fe400087fe4ff */
[----:B------:R-:W-:Y:S02]  /*1920*/  UIADD3 UR24, UPT, UPT, UR7, 0x18800, URZ ;  /* 0x0001880007187890 */ /* 0x000fe4000fffe0ff */
[----:B------:R-:W-:Y:S01]  /*1930*/  UIADD3 UR8, UPT, UPT, UR7, 0x1c800, URZ ;  /* 0x0001c80007087890 */ /* 0x000fe2000fffe0ff */
[----:B------:R-:W-:Y:S01]  /*1940*/  UMOV UR30, 0x0 ;  /* 0x00000000001e7882 */ /* 0x000fe20000000000 */
[----:B------:R-:W-:Y:S01]  /*1950*/  UMOV UR31, 0x10000000 ;  /* 0x10000000001f7882 */ /* 0x000fe20000000000 */
[----:B------:R-:W-:Y:S01]  /*1960*/  UMOV UR49, UR57 ;  /* 0x0000003900317c82 */ /* 0x000fe20008000000 */
[----:B------:R-:W-:Y:S01]  /*1970*/  UMOV UR51, UR59 ;  /* 0x0000003b00337c82 */ /* 0x000fe20008000000 */
[----:B------:R-:W-:Y:S01]  /*1980*/  UMOV UR52, UR60 ;  /* 0x0000003c00347c82 */ /* 0x000fe20008000000 */
[----:B------:R-:W-:Y:S01]  /*1990*/  UMOV UR41, UR57 ;  /* 0x0000003900297c82 */ /* 0x000fe20008000000 */
[----:B------:R-:W-:Y:S01]  /*19a0*/  UMOV UR43, UR59 ;  /* 0x0000003b002b7c82 */ /* 0x000fe20008000000 */
[----:B------:R-:W-:Y:S01]  /*19b0*/  UMOV UR44, UR60 ;  /* 0x0000003c002c7c82 */ /* 0x000fe20008000000 */
[----:B------:R-:W-:Y:S01]  /*19c0*/  UTMALDG.3D [UR56], [UR4], desc[UR30] ;  /* 0x00001e38040075b4 */ /* 0x000fe20008011000 */
[----:B------:R-:W-:Y:S01]  /*19d0*/  UMOV UR33, UR57 ;  /* 0x0000003900217c82 */ /* 0x000fe20008000000 */
        /* <DEDUP_REMOVED lines=10> */
[----:B------:R-:W-:Y:S01]  /*1a80*/  UIADD3 UR16, UPT, UPT, UR7, 0x20800, URZ ;  /* 0x0002080007107890 */ /* 0x000fe2000fffe0ff */
[----:B------:R-:W-:Y:S01]  /*1a90*/  UMOV UR17, UR57 ;  /* 0x0000003900117c82 */ /* 0x000fe20008000000 */
[----:B------:R-:W-:Y:S01]  /*1aa0*/  UMOV UR19, UR27 ;  /* 0x0000001b00137c82 */ /* 0x000fe20008000000 */
[----:B------:R-:W-:Y:S01]  /*1ab0*/  UTMALDG.3D [UR40], [UR4], desc[UR30] ;  /* 0x00001e28040075b4 */ /* 0x000fe20008011000 */
[----:B------:R-:W-:Y:S01]  /*1ac0*/  UMOV UR20, UR60 ;  /* 0x0000003c00147c82 */ /* 0x000fe20008000000 */
[----:B------:R-:W-:Y:S01]  /*1ad0*/  UMOV UR18, UR42 ;  /* 0x0000002a00127c82 */ /* 0x000fe20008000000 */
[----:B------:R-:W-:Y:S01]  /*1ae0*/  UTMALDG.3D [UR32], [UR4], desc[UR30] ;  /* 0x00001e20040075b4 */ /* 0x000fe20008011000 */
[----:B------:R-:W-:Y:S01]  /*1af0*/  UTMALDG.3D [UR24], [UR14], desc[UR30] ;  /* 0x00001e180e0075b4 */ /* 0x000fe20008011000 */
[----:B------:R2:W-:Y:S01]  /*1b00*/  UTMALDG.3D [UR8], [UR14], desc[UR30] ;  /* 0x00001e080e0075b4 */ /* 0x0005e20008011000 */
[----:B------:R1:W-:Y:S01]  /*1b10*/  UTMALDG.3D [UR16], [UR14], desc[UR30] ;  /* 0x00001e100e0075b4 */ /* 0x0003e20008011000 */
[----:B--2---:R-:W-:Y:S01]  /*1b20*/  UIADD3 UR8, UPT, UPT, UR7, 0x24800, URZ ;  /* 0x0002480007087890 */ /* 0x004fe2000fffe0ff */
[----:B------:R-:W-:-:S08]  /*1b30*/  UMOV UR10, UR34 ;  /* 0x00000022000a7c82 */ /* 0x000fd00008000000 */
[----:B------:R2:W-:Y:S02]  /*1b40*/  UTMALDG.3D [UR8], [UR14], desc[UR30] ;  /* 0x00001e080e0075b4 */ /* 0x0005e40008011000 */
[----:B--2---:R-:W-:Y:S01]  /*1b50*/  NOP ;  /* 0x0000000000007918 */ /* 0x004fe20000000000 */
.L_x_26:
[----:B-1----:R-:W-:Y:S05]  /*1b60*/  BSYNC.RECONVERGENT B0 ;  /* 0x0000000000007941 */ /* 0x002fea0003800200 */
.L_x_25:
[----:B------:R-:W-:Y:S01]  /*1b70*/  UIADD3 UR22, UPT, UPT, UR22, 0x1, URZ ;  /* 0x0000000116167890 */ /* 0x000fe2000fffe0ff */
[----:B------:R-:W-:Y:S01]  /*1b80*/  UMOV UR6, UR23 ;  /* 0x0000001700067c82 */ /* 0x000fe20008000000 */
[----:B------:R-:W-:Y:S02]  /*1b90*/  UMOV UR21, UR29 ;  /* 0x0000001d00157c82 */ /* 0x000fe40008000000 */
[----:B------:R-:W-:-:S09]  /*1ba0*/  UISETP.NE.AND UP0, UPT, UR22, UR29, UPT ;  /* 0x0000001d1600728c */ /* 0x000fd2000bf05270 */
[----:B------:R-:W-:Y:S05]  /*1bb0*/  BRA.U UP0, `(.L_x_27) ;  /* 0xfffffff900c87547 */ /* 0x000fea000b83ffff */
.L_x_20:
[----:B------:R-:W-:Y:S01]  /*1bc0*/  ULEA UR4, UR23, UR13, 0x3 ;  /* 0x0000000d17047291 */ /* 0x000fe2000f8e18ff */
[----:B-1----:R-:W-:Y:S01]  /*1bd0*/  SHF.L.U32 R2, R17, 0x1f, RZ ;  /* 0x0000001f11027819 */ /* 0x002fe200000006ff */
[----:B------:R-:W-:Y:S01]  /*1be0*/  @!P1 SYNCS.ARRIVE.TRANS64.A1T0 RZ, [UR13+0x68], RZ ;  /* 0x000068ffffff99a7 */ /* 0x000fe2000810000d */
[----:B------:R-:W-:-:S06]  /*1bf0*/  UISETP.GT.AND UP0, UPT, UR46, UR37, UPT ;  /* 0x000000252e00728c */ /* 0x000fcc000bf04270 */
[----:B------:R1:W1:Y:S03]  /*1c00*/  SYNCS.PHASECHK.TRANS64.TRYWAIT P1, [UR4+0x10], R2 ;  /* 0x00001002ff0075a7 */ /* 0x0002660008021104 */
[----:B------:R-:W-:Y:S05]  /*1c10*/  BRA.U !UP0, `(.L_x_28) ;  /* 0x00000005083c7547 */ /* 0x000fea000b800000 */
[----:B------:R-:W-:Y:S01]  /*1c20*/  UIADD3 UR22, UPT, UPT, UR47, UR21, URZ ;  /* 0x000000152f167290 */ /* 0x000fe2000fffe0ff */
[----:B------:R-:W-:-:S11]  /*1c30*/  UMOV UR6, UR23 ;  /* 0x0000001700067c82 */ /* 0x000fd60008000000 */
.L_x_35:
[----:B------:R-:W-:Y:S01]  /*1c40*/  ULEA UR57, UR6, UR13, 0x3 ;  /* 0x0000000d06397291 */ /* 0x000fe2000f8e18ff */
[----:B--2---:R-:W-:Y:S01]  /*1c50*/  @!P5 MOV R3, 0x18000 ;  /* 0x000180000003d802 */ /* 0x004fe20000000f00 */
[----:B-1----:R-:W-:Y:S10]  /*1c60*/  @P1 BRA `(.L_x_29) ;  /* 0x00000000000c1947 */ /* 0x002ff40003800000 */
[----:B------:R-:W-:-:S04]  /*1c70*/  SHF.L.U32 R4, R17, 0x1f, RZ ;  /* 0x0000001f11047819 */ /* 0x000fc800000006ff */
[----:B------:R-:W1:Y:S02]  /*1c80*/  SYNCS.PHASECHK.TRANS64.TRYWAIT P0, [UR57+0x10], R4 ;  /* 0x00001004ff0075a7 */ /* 0x000e640008001139 */
[----:B-1----:R-:W-:Y:S05]  /*1c90*/  @!P0 BRA `(.L_x_30) ;  /* 0x0000006400a08947 */ /* 0x002fea0003800000 */
.L_x_29:
[----:B------:R2:W-:Y:S01]  /*1ca0*/  @!P5 SYNCS.ARRIVE.TRANS64 RZ, [UR57], R3 ;  /* 0x00000003ffffd9a7 */ /* 0x0005e20008000039 */
[----:B------:R-:W-:Y:S04]  /*1cb0*/  BSSY.RECONVERGENT B0, `(.L_x_31) ;  /* 0x0000003000007945 */ /* 0x000fe80003800200 */
[----:B------:R-:W-:Y:S05]  /*1cc0*/  @P4 BRA `(.L_x_32) ;  /* 0x0000000000044947 */ /* 0x000fea0003800000 */
[----:B------:R-:W-:Y:S05]  /*1cd0*/  BPT.TRAP 0x1 ;  /* 0x000000040000795c */ /* 0x000fea0000300000 */
.L_x_32:
[----:B------:R-:W-:Y:S05]  /*1ce0*/  BSYNC.RECONVERGENT B0 ;  /* 0x0000000000007941 */ /* 0x000fea0003800200 */
.L_x_31:
        /* <DEDUP_REMOVED lines=61> */
.L_x_34:
[----:B-1----:R-:W-:Y:S05]  /*20c0*/  BSYNC.RECONVERGENT B0 ;  /* 0x0000000000007941 */ /* 0x002fea0003800200 */
.L_x_33:
[----:B------:R-:W-:Y:S01]  /*20d0*/  UIADD3 UR21, UPT, UPT, UR21, 0x1, URZ ;  /* 0x0000000115157890 */ /* 0x000fe2000fffe0ff */
[----:B------:R-:W-:-:S03]  /*20e0*/  UMOV UR6, UR23 ;  /* 0x0000001700067c82 */ /* 0x000fc60008000000 */
[----:B------:R-:W-:-:S09]  /*20f0*/  UISETP.NE.AND UP0, UPT, UR21, UR22, UPT ;  /* 0x000000161500728c */ /* 0x000fd2000bf05270 */
[----:B------:R-:W-:Y:S05]  /*2100*/  BRA.U UP0, `(.L_x_35) ;  /* 0xfffffff900cc7547 */ /* 0x000fea000b83ffff */
.L_x_28:
[C---:B-1----:R-:W-:Y:S01]  /*2110*/  LEA R2, R16.reuse, UR13, 0x3 ;  /* 0x0000000d10027c11 */ /* 0x042fe2000f8e18ff */
[----:B------:R-:W-:Y:S01]  /*2120*/  NOP ;  /* 0x0000000000007918 */ /* 0x000fe20000000000 */
[----:B--2---:R-:W-:Y:S02]  /*2130*/  SHF.L.U32 R3, R13, 0x1f, RZ ;  /* 0x0000001f0d037819 */ /* 0x004fe400000006ff */
[----:B------:R-:W-:Y:S02]  /*2140*/  LEA R4, R16, UR13, 0x4 ;  /* 0x0000000d10047c11 */ /* 0x000fe4000f8e20ff */
[----:B------:R-:W1:Y:S02]  /*2150*/  SYNCS.PHASECHK.TRANS64.TRYWAIT P0, [R2+URZ+0x70], R3 ;  /* 0x00007003020075a7 */ /* 0x000e6400080011ff */
[----:B-1----:R-:W-:Y:S05]  /*2160*/  @!P0 BRA `(.L_x_36) ;  /* 0x0000006000848947 */ /* 0x002fea0003800000 */
.L_x_136:
[----:B------:R-:W2:Y:S01]  /*2170*/  LDS.128 R4, [R4+0x100] ;  /* 0x0001000004047984 */ /* 0x000ea20000000c00 */
[----:B---3--:R-:W-:Y:S01]  /*2180*/  ISETP.GE.AND P0, PT, R26, 0x1, PT ;  /* 0x000000011a00780c */ /* 0x008fe20003f06270 */
[----:B-1----:R-:W-:Y:S01]  /*2190*/  VIADD R2, R2, 0x80 ;  /* 0x0000008002027836 */ /* 0x002fe20000000000 */
[----:B------:R-:W-:Y:S01]  /*21a0*/  @!PT LDS RZ, [RZ] ;  /* 0x00000000fffff984 */ /* 0x000fe20000000800 */
[----:B------:R-:W-:Y:S01]  /*21b0*/  @!PT LDS RZ, [RZ] ;  /* 0x00000000fffff984 */ /* 0x000fe20000000800 */
[----:B------:R-:W-:Y:S01]  /*21c0*/  @!PT LDS RZ, [RZ] ;  /* 0x00000000fffff984 */ /* 0x000fe20000000800 */
[----:B------:R-:W-:Y:S01]  /*21d0*/  @!PT LDS RZ, [RZ] ;  /* 0x00000000fffff984 */ /* 0x000fe20000000800 */
[----:B------:R1:W-:Y:S06]  /*21e0*/  MEMBAR.ALL.CTA ;  /* 0x0000000000007992 */ /* 0x0003ec0000008000 */
[----:B-1----:R-:W1:Y:S01]  /*21f0*/  FENCE.VIEW.ASYNC.S ;  /* 0x00000000000073c6 */ /* 0x002e620000000000 */
[----:B------:R-:W-:-:S04]  /*2200*/  PRMT R2, RZ, 0x654, R2 ;  /* 0x00000654ff027816 */ /* 0x000fc80000000002 */
[----:B-1----:R1:W-:Y:S01]  /*2210*/  SYNCS.ARRIVE.TRANS64.RED.A1T0 RZ, [R2+URZ], RZ ;  /* 0x000000ff02ff79a7 */ /* 0x0023e200081004ff */
[----:B--2---:R-:W-:-:S13]  /*2220*/  LOP3.LUT P2, RZ, R6, 0x1, RZ, 0xc0, !PT ;  /* 0x0000000106ff7812 */ /* 0x004fda000784c0ff */
[----:B------:R-:W-:Y:S01]  /*2230*/  @P2 SHF.R.U32.HI R3, RZ, 0x10, R5 ;  /* 0x00000010ff032819 */ /* 0x000fe20000011605 */
[----:B------:R-:W-:Y:S01]  /*2240*/  VOTEU.ANY UP0, P2 ;  /* 0x0000000000ff7886 */ /* 0x000fe20001000100 */
[----:B------:R-:W-:Y:S02]  /*2250*/  @P2 MOV R10, R4 ;  /* 0x00000004000a2202 */ /* 0x000fe40000000f00 */
[----:B------:R-:W-:Y:S02]  /*2260*/  @P2 R2UR.BROADCAST UR4, R3 ;  /* 0x00000000030422ca */ /* 0x000fe400008e0000 */
[----:B------:R-:W-:-:S11]  /*2270*/  @P2 LOP3.LUT R9, R5, 0xffff, RZ, 0xc0, !PT ;  /* 0x0000ffff05092812 */ /* 0x000fd600078ec0ff */
[----:B------:R-:W-:Y:S01]  /*2280*/  @UP0 UMOV UR60, UR4 ;  /* 0x00000004003c0c82 */ /* 0x000fe20008000000 */
[----:B-1----:R-:W-:Y:S05]  /*2290*/  @!P0 BRA `(.L_x_37) ;  /* 0x0000000000b88947 */ /* 0x002fea0003800000 */
[----:B------:R-:W4:Y:S01]  /*22a0*/  LDC.64 R4, c[0x0][0xb18] ;  /* 0x0002c600ff047b82 */ /* 0x000f220000000a00 */
[----:B------:R-:W-:-:S07]  /*22b0*/  ISETP.NE.AND P3, PT, R26, 0x1, PT ;  /* 0x000000011a00780c */ /* 0x000fce0003f65270 */
[----:B------:R-:W1:Y:S08]  /*22c0*/  LDC.64 R6, c[0x0][0xb10] ;  /* 0x0002c400ff067b82 */ /* 0x000e700000000a00 */
[----:B------:R-:W2:Y:S08]  /*22d0*/  LDC R14, c[0x0][0xb20] ;  /* 0x0002c800ff0e7b82 */ /* 0x000eb00000000800 */
[----:B------:R-:W3:Y:S01]  /*22e0*/  LDC R15, c[0x0][0xb0c] ;  /* 0x0002c300ff0f7b82 */ /* 0x000ee20000000800 */
[----:B----4-:R-:W-:Y:S01]  /*22f0*/  IMAD.HI.U32 R19, R0, R5, RZ ;  /* 0x0000000500137227 */ /* 0x010fe200078e00ff */
[----:B------:R-:W-:-:S03]  /*2300*/  ISETP.NE.AND P0, PT, R4, 0x1, PT ;  /* 0x000000010400780c */ /* 0x000fc60003f05270 */
[----:B------:R-:W-:-:S03]  /*2310*/  IMAD.HI.U32 R5, R9, R5, RZ ;  /* 0x0000000509057227 */ /* 0x000fc600078e00ff */
[----:B------:R-:W4:Y:S01]  /*2320*/  LDC.64 R2, c[0x0][0xb28] ;  /* 0x0002ca00ff027b82 */ /* 0x000f220000000a00 */
[----:B-1----:R-:W-:-:S04]  /*2330*/  IMAD.HI.U32 R20, R8, R6, RZ ;  /* 0x0000000608147227 */ /* 0x002fc800078e00ff */
[----:B------:R-:W-:Y:S01]  /*2340*/  IMAD.HI.U32 R21, R10, R6, RZ ;  /* 0x000000060a157227 */ /* 0x000fe200078e00ff */
[----:B------:R-:W-:Y:S02]  /*2350*/  SHF.R.U32.HI R20, RZ, R7, R20 ;  /* 0x00000007ff147219 */ /* 0x000fe40000011614 */
[-C--:B--2---:R-:W-:Y:S02]  /*2360*/  SHF.R.U32.HI R19, RZ, R14.reuse, R19 ;  /* 0x0000000eff137219 */ /* 0x084fe40000011613 */
[----:B------:R-:W-:Y:S02]  /*2370*/  SHF.R.U32.HI R5, RZ, R14, R5 ;  /* 0x0000000eff057219 */ /* 0x000fe40000011605 */
[----:B------:R-:W-:Y:S02]  /*2380*/  SEL R19, R0, R19, !P0 ;  /* 0x0000001300137207 */ /* 0x000fe40004000000 */
[----:B------:R-:W-:Y:S02]  /*2390*/  SHF.R.U32.HI R21, RZ, R7, R21 ;  /* 0x00000007ff157219 */ /* 0x000fe40000011615 */
[----:B---3--:R-:W-:-:S02]  /*23a0*/  ISETP.NE.AND P1, PT, R15, 0x1, PT ;  /* 0x000000010f00780c */ /* 0x008fc40003f25270 */
[----:B------:R-:W-:Y:S02]  /*23b0*/  SEL R5, R9, R5, !P0 ;  /* 0x0000000509057207 */ /* 0x000fe40004000000 */
[----:B------:R-:W-:Y:S02]  /*23c0*/  SEL R20, R8, R20, !P1 ;  /* 0x0000001408147207 */ /* 0x000fe40004800000 */
[----:B------:R-:W-:Y:S01]  /*23d0*/  SEL R21, R10, R21, !P1 ;  /* 0x000000150a157207 */ /* 0x000fe20004800000 */
[----:B----4-:R-:W-:-:S04]  /*23e0*/  IMAD.HI.U32 R18, R19, R2, RZ ;  /* 0x0000000213127227 */ /* 0x010fc800078e00ff */
        /* <DEDUP_REMOVED lines=10> */
[----:B------:R-:W-:-:S04]  /*2490*/  @!P0 IMAD.HI.U32 R7, R21, R2, RZ ;  /* 0x0000000215078227 */ /* 0x000fc800078e00ff */
[----:B------:R-:W-:Y:S01]  /*24a0*/  IMAD.MOV R2, RZ, RZ, -R6 ;  /* 0x000000ffff027224 */ /* 0x000fe200078e0a06 */
[----:B------:R-:W-:Y:S02]  /*24b0*/  @!P0 SHF.R.U32.HI R3, RZ, R3, R7 ;  /* 0x00000003ff038219 */ /* 0x000fe40000011607 */
[----:B------:R-:W-:Y:S01]  /*24c0*/  IADD3 R7, PT, PT, -R5, RZ, RZ ;  /* 0x000000ff05077210 */ /* 0x000fe20007ffe1ff */
[----:B------:R-:W-:Y:S01]  /*24d0*/  IMAD R2, R26, R2, R5 ;  /* 0x000000021a027224 */ /* 0x000fe200078e0205 */
        /* <DEDUP_REMOVED lines=10> */
.L_x_37:
[----:B------:R-:W1:Y:S02]  /*2580*/  LDCU UR4, c[0x0][0xb30] ;  /* 0x00016600ff0477ac */ /* 0x000e640008000800 */
[----:B-1----:R-:W-:-:S09]  /*2590*/  UISETP.NE.AND UP0, UPT, UR4, 0x1, UPT ;  /* 0x000000010400788c */ /* 0x002fd2000bf05270 */
[----:B------:R-:W-:Y:S05]  /*25a0*/  BRA.U UP0, `(.L_x_38) ;  /* 0x0000000100407547 */ /* 0x000fea000b800000 */
[----:B------:R-:W1:Y:S08]  /*25b0*/  LDC.64 R4, c[0x0][0xb10] ;  /* 0x0002c400ff047b82 */ /* 0x000e700000000a00 */
[----:B------:R-:W2:Y:S08]  /*25c0*/  LDC.64 R2, c[0x0][0xb18] ;  /* 0x0002c600ff027b82 */ /* 0x000eb00000000a00 */
[----:B------:R-:W3:Y:S08]  /*25d0*/  LDC R6, c[0x0][0xb20] ;  /* 0x0002c800ff067b82 */ /* 0x000ef00000000800 */
[----:B------:R-:W4:Y:S01]  /*25e0*/  LDC R7, c[0x0][0xb0c] ;  /* 0x0002c300ff077b82 */ /* 0x000f220000000800 */
[----:B-1----:R-:W-:-:S05]  /*25f0*/  IMAD.HI.U32 R4, R10, R4, RZ ;  /* 0x000000040a047227 */ /* 0x002fca00078e00ff */
[----:B------:R-:W-:Y:S01]  /*2600*/  SHF.R.U32.HI R4, RZ, R5, R4 ;  /* 0x00000005ff047219 */ /* 0x000fe20000011604 */
[----:B--2---:R-:W-:Y:S01]  /*2610*/  IMAD.HI.U32 R3, R9, R3, RZ ;  /* 0x0000000309037227 */ /* 0x004fe200078e00ff */
[----:B------:R-:W-:-:S04]  /*2620*/  ISETP.NE.AND P0, PT, R2, 0x1, PT ;  /* 0x000000010200780c */ /* 0x000fc80003f05270 */
[----:B---3--:R-:W-:-:S04]  /*2630*/  SHF.R.U32.HI R3, RZ, R6, R3 ;  /* 0x00000006ff037219 */ /* 0x008fc80000011603 */
[----:B------:R-:W-:Y:S02]  /*2640*/  SEL R3, R9, R3, !P0 ;  /* 0x0000000309037207 */ /* 0x000fe40004000000 */
[----:B----4-:R-:W-:-:S04]  /*2650*/  ISETP.NE.AND P1, PT, R7, 0x1, PT ;  /* 0x000000010700780c */ /* 0x010fc80003f25270 */
[----:B------:R-:W-:-:S05]  /*2660*/  SEL R4, R10, R4, !P1 ;  /* 0x000000040a047207 */ /* 0x000fca0004800000 */
[----:B------:R-:W-:Y:S02]  /*2670*/  IMAD.IADD R5, R3, 0x1, -R4 ;  /* 0x0000000103057824 */ /* 0x000fe400078e0a04 */
[----:B------:R-:W-:Y:S02]  /*2680*/  IMAD.IADD R3, R4, 0x1, -R3 ;  /* 0x0000000104037824 */ /* 0x000fe400078e0a03 */
[----:B------:R-:W-:Y:S02]  /*2690*/  IMAD R10, R5, R7, R10 ;  /* 0x00000007050a7224 */ /* 0x000fe400078e020a */
[----:B------:R-:W-:-:S07]  /*26a0*/  IMAD R9, R3, R2, R9 ;  /* 0x0000000203097224 */ /* 0x000fce00078e0209 */
.L_x_38:
[----:B------:R-:W-:Y:S01]  /*26b0*/  VIADD R16, R16, 0x1 ;  /* 0x0000000110107836 */ /* 0x000fe20000000000 */
[----:B------:R-:W-:Y:S01]  /*26c0*/  PLOP3.LUT P1, PT, PT, PT, PT, 0x80, 0x8 ;  /* 0x000000000008781c */ /* 0x000fe20003f2f070 */
[----:B------:R-:W-:Y:S02]  /*26d0*/  IMAD.IADD R15, R10, 0x1, R63 ;  /* 0x000000010a0f7824 */ /* 0x000fe400078e023f */
[----:B------:R-:W-:Y:S01]  /*26e0*/  IMAD.IADD R14, R9, 0x1, R62 ;  /* 0x00000001090e7824 */ /* 0x000fe200078e023e */
[----:B------:R-:W-:-:S04]  /*26f0*/  ISETP.NE.AND P0, PT, R16, 0x2, PT ;  /* 0x000000021000780c */ /* 0x000fc80003f05270 */
[----:B------:R-:W-:Y:S02]  /*2700*/  SEL R2, RZ, 0x1, P0 ;  /* 0x00000001ff027807 */ /* 0x000fe40000000000 */
[----:B------:R-:W-:Y:S02]  /*2710*/  SEL R16, R16, RZ, P0 ;  /* 0x000000ff10107207 */ /* 0x000fe40000000000 */
[----:B------:R-:W-:Y:S01]  /*2720*/  LOP3.LUT R13, R13, R2, RZ, 0x3c, !PT ;  /* 0x000000020d0d7212 */ /* 0x000fe200078e3cff */
[----:B------:R-:W-:Y:S06]  /*2730*/  @P2 BRA `(.L_x_39) ;  /* 0xffffffec00702947 */ /* 0x000fec000383ffff */
[----:B------:R-:W-:Y:S01]  /*2740*/  UIADD3 UR13, UPT, UPT, UR13, 0x10, URZ ;  /* 0x000000100d0d7890 */ /* 0x000fe2000fffe0ff */
[----:B------:R-:W-:-:S03]  /*2750*/  SHF.L.U32 R2, R17, 0x1f, RZ ;  /* 0x0000001f11027819 */ /* 0x000fc600000006ff */
[----:B------:R-:W-:-:S09]  /*2760*/  ULEA UR4, UR23, UR13, 0x3 ;  /* 0x0000000d17047291 */ /* 0x000fd2000f8e18ff */
[----:B------:R-:W1:Y:S02]  /*2770*/  SYNCS.PHASECHK.TRANS64.TRYWAIT P0, [UR4], R2 ;  /* 0x00000002ff0075a7 */ /* 0x000e640008001104 */
[----:B-1----:R-:W-:Y:S05]  /*2780*/  @!P0 BRA `(.L_x_40) ;  /* 0x0000005c00108947 */ /* 0x002fea0003800000 */
.L_x_138:
[----:B------:R-:W-:-:S04]  /*2790*/  UIADD3 UR4, UPT, UPT, UR23, 0x1, URZ ;  /* 0x0000000117047890 */ /* 0x000fc8000fffe0ff */
[----:B------:R-:W-:-:S04]  /*27a0*/  UISETP.NE.AND UP0, UPT, UR4, 0x2, UPT ;  /* 0x000000020400788c */ /* 0x000fc8000bf05270 */
[----:B------:R-:W-:Y:S02]  /*27b0*/  USEL UR5, URZ, 0x1, UP0 ;  /* 0x00000001ff057887 */ /* 0x000fe40008000000 */
[----:B------:R-:W-:-:S04]  /*27c0*/  USEL UR4, UR4, URZ, UP0 ;  /* 0x000000ff04047287 */ /* 0x000fc80008000000 */
[----:B------:R-:W-:Y:S01]  /*27d0*/  ULEA UR4, UR4, UR13, 0x3 ;  /* 0x0000000d04047291 */ /* 0x000fe2000f8e18ff */
[----:B-1----:R-:W-:-:S04]  /*27e0*/  LOP3.LUT R2, R17, UR5, RZ, 0x3c, !PT ;  /* 0x0000000511027c12 */ /* 0x002fc8000f8e3cff */
[----:B------:R-:W-:Y:S01]  /*27f0*/  SHF.L.U32 R2, R2, 0x1f, RZ ;  /* 0x0000001f02027819 */ /* 0x000fe200000006ff */
[----:B----4-:R-:W-:-:S07]  /*2800*/  IMAD.U32 R0, RZ, RZ, UR4 ;  /* 0x00000004ff007e24 */ /* 0x010fce000f8e00ff */
.L_x_41:
[----:B-1----:R1:W2:Y:S02]  /*2810*/  SYNCS.PHASECHK.TRANS64.TRYWAIT P0, [R0+URZ], R2 ;  /* 0x00000002000075a7 */ /* 0x0022a400080011ff */
[----:B--2---:R-:W-:Y:S05]  /*2820*/  @!P0 NANOSLEEP.SYNCS 0x989680 ;  /* 0x009896800000895d */ /* 0x004fea0003900000 */
[----:B------:R-:W2:Y:S02]  /*2830*/  @!P0 SYNCS.PHASECHK.TRANS64 P0, [R0+URZ], R2 ;  /* 0x00000002000085a7 */ /* 0x000ea400080010ff */
[----:B--2---:R-:W-:Y:S05]  /*2840*/  @P0 EXIT ;  /* 0x000000000000094d */ /* 0x004fea0003800000 */
[----:B------:R-:W-:Y:S05]  /*2850*/  BRA `(.L_x_41) ;  /* 0xfffffffc00ec7947 */ /* 0x000fea000383ffff */
.L_x_17:
[----:B------:R-:W-:-:S04]  /*2860*/  UISETP.NE.AND UP1, UPT, UR45, URZ, UPT ;  /* 0x000000ff2d00728c */ /* 0x000fc8000bf25270 */
[----:B------:R-:W-:-:S09]  /*2870*/  UISETP.NE.OR UP1, UPT, UR10, 0x1, UP1 ;  /* 0x000000010a00788c */ /* 0x000fd20008f25670 */
[----:B------:R-:W-:Y:S05]  /*2880*/  BRA.U UP1, `(.L_x_42) ;  /* 0x0000000501487547 */ /* 0x000fea000b800000 */
[----:B------:R-:W-:Y:S01]  /*2890*/  ISETP.NE.AND P2, PT, R2, RZ, PT ;  /* 0x000000ff0200720c */ /* 0x000fe20003f45270 */
[----:B------:R-:W-:Y:S01]  /*28a0*/  IMAD.MOV.U32 R12, RZ, RZ, 0x1 ;  /* 0x00000001ff0c7424 */ /* 0x000fe200078e00ff */
[----:B------:R-:W-:Y:S02]  /*28b0*/  CS2R R10, SRZ ;  /* 0x00000000000a7805 */ /* 0x000fe4000001ff00 */
[----:B------:R-:W-:Y:S01]  /*28c0*/  CS2R R8, SRZ ;  /* 0x0000000000087805 */ /* 0x000fe2000001ff00 */
[----:B------:R-:W-:Y:S01]  /*28d0*/  UMOV UR6, 0x400 ;  /* 0x0000040000067882 */ /* 0x000fe20000000000 */
[----:B------:R-:W-:Y:S01]  /*28e0*/  UMOV UR5, URZ ;  /* 0x000000ff00057c82 */ /* 0x000fe20008000000 */
[----:B------:R-:W-:-:S12]  /*28f0*/  ULEA UR6, UR45, UR6, 0x18 ;  /* 0x000000062d067291 */ /* 0x000fd8000f8ec0ff */
.L_x_46:
[----:B------:R-:W-:Y:S02]  /*2900*/  LEA R0, R8, UR6, 0x3 ;  /* 0x0000000608007c11 */ /* 0x000fe4000f8e18ff */
[----:B------:R-:W-:-:S03]  /*2910*/  SHF.L.U32 R4, R9, 0x1f, RZ ;  /* 0x0000001f09047819 */ /* 0x000fc600000006ff */
[----:B------:R-:W-:Y:S01]  /*2920*/  VIADD R5, R0, 0xe0 ;  /* 0x000000e000057836 */ /* 0x000fe20000000000 */
[----:B------:R-:W1:Y:S02]  /*2930*/  SYNCS.PHASECHK.TRANS64.TRYWAIT P0, [R0+URZ+0xd0], R4 ;  /* 0x0000d004000075a7 */ /* 0x000e6400080011ff */
[----:B-1----:R-:W-:Y:S05]  /*2940*/  @!P0 BRA `(.L_x_43) ;  /* 0x0000005800b88947 */ /* 0x002fea0003800000 */
.L_x_139:
[----:B------:R-:W-:Y:S01]  /*2950*/  ULEA UR4, UR5, UR6, 0x3 ;  /* 0x0000000605047291 */ /* 0x000fe2000f8e18ff */
[----:B-1----:R-:W-:Y:S01]  /*2960*/  PRMT R0, RZ, 0x654, R5 ;  /* 0x00000654ff007816 */ /* 0x002fe20000000005 */
[----:B------:R-:W-:Y:S01]  /*2970*/  @!P2 IMAD.MOV.U32 R4, RZ, RZ, 0x10 ;  /* 0x00000010ff04a424 */ /* 0x000fe200078e00ff */
[----:B------:R-:W-:Y:S01]  /*2980*/  SHF.L.U32 R5, R12, 0x1f, RZ ;  /* 0x0000001f0c057819 */ /* 0x000fe200000006ff */
[----:B------:R-:W-:Y:S01]  /*2990*/  UIADD3 UR7, UPT, UPT, UR4, 0x70, URZ ;  /* 0x0000007004077890 */ /* 0x000fe2000fffe0ff */
[----:B------:R1:W-:Y:S05]  /*29a0*/  SYNCS.ARRIVE.TRANS64.RED.A1T0 RZ, [R0+URZ], RZ ;  /* 0x000000ff00ff79a7 */ /* 0x0003ea00081004ff */
[----:B------:R-:W-:Y:S01]  /*29b0*/  IMAD.U32 R6, RZ, RZ, UR7 ;  /* 0x00000007ff067e24 */ /* 0x000fe2000f8e00ff */
[----:B------:R-:W2:Y:S04]  /*29c0*/  SYNCS.PHASECHK.TRANS64.TRYWAIT P0, [UR4+0x80], R5 ;  /* 0x00008005ff0075a7 */ /* 0x000ea80008001104 */
[----:B------:R-:W-:Y:S01]  /*29d0*/  PRMT R6, R2, 0x654, R6 ;  /* 0x0000065402067816 */ /* 0x000fe20000000006 */
[----:B-12---:R-:W-:Y:S06]  /*29e0*/  @!P0 BRA `(.L_x_44) ;  /* 0x0000005800a48947 */ /* 0x006fec0003800000 */
.L_x_141:
[----:B------:R-:W-:Y:S01]  /*29f0*/  ULEA UR8, UR5, UR6, 0x4 ;  /* 0x0000000605087291 */ /* 0x000fe2000f8e20ff */
[----:B------:R-:W-:Y:S01]  /*2a00*/  SEL R3, R6, R3, !P2 ;  /* 0x0000000306037207 */ /* 0x000fe20005000000 */
[----:B------:R-:W-:Y:S01]  /*2a10*/  UIADD3 UR9, UPT, UPT, UR4, 0x70, URZ ;  /* 0x0000007004097890 */ /* 0x000fe2000fffe0ff */
[----:B-1----:R-:W-:Y:S01]  /*2a20*/  LEA R0, R11, UR6, 0x3 ;  /* 0x000000060b007c11 */ /* 0x002fe2000f8e18ff */
[----:B------:R-:W-:Y:S01]  /*2a30*/  UIADD3 UR8, UPT, UPT, UR8, 0x100, URZ ;  /* 0x0000010008087890 */ /* 0x000fe2000fffe0ff */
[----:B------:R1:W-:Y:S01]  /*2a40*/  @!P2 SYNCS.ARRIVE.TRANS64.RED RZ, [R3+URZ], R4 ;  /* 0x0000000403ffa9a7 */ /* 0x0003e200080004ff */
[----:B------:R-:W-:Y:S01]  /*2a50*/  UIADD3 UR4, UPT, UPT, UR5, 0x1, URZ ;  /* 0x0000000105047890 */ /* 0x000fe2000fffe0ff */
[----:B------:R-:W-:-:S03]  /*2a60*/  VIADD R8, R8, 0x1 ;  /* 0x0000000108087836 */ /* 0x000fc60000000000 */
[----:B------:R-:W-:Y:S02]  /*2a70*/  UISETP.NE.AND UP0, UPT, UR4, 0x2, UPT ;  /* 0x000000020400788c */ /* 0x000fe4000bf05270 */
[----:B------:R-:W-:Y:S01]  /*2a80*/  ISETP.NE.AND P0, PT, R8, 0x2, PT ;  /* 0x000000020800780c */ /* 0x000fe20003f05270 */
[----:B------:R-:W-:Y:S06]  /*2a90*/  UGETNEXTWORKID.BROADCAST [UR8], [UR9] ;  /* 0x00000000080073ca */ /* 0x000fec0008000100 */
[----:B------:R-:W-:Y:S02]  /*2aa0*/  USEL UR7, URZ, 0x1, UP0 ;  /* 0x00000001ff077887 */ /* 0x000fe40008000000 */
[----:B------:R-:W-:-:S04]  /*2ab0*/  USEL UR5, UR4, URZ, UP0 ;  /* 0x000000ff04057287 */ /* 0x000fc80008000000 */
[----:B------:R-:W-:Y:S02]  /*2ac0*/  LOP3.LUT R12, R12, UR7, RZ, 0x3c, !PT ;  /* 0x000000070c0c7c12 */ /* 0x000fe4000f8e3cff */
[----:B-1----:R-:W-:-:S04]  /*2ad0*/  SHF.L.U32 R4, R10, 0x1f, RZ ;  /* 0x0000001f0a047819 */ /* 0x002fc800000006ff */
[----:B------:R-:W1:Y:S02]  /*2ae0*/  SYNCS.PHASECHK.TRANS64.TRYWAIT P1, [R0+URZ+0x70], R4 ;  /* 0x00007004000075a7 */ /* 0x000e6400080211ff */
[----:B-1----:R-:W-:Y:S05]  /*2af0*/  @!P1 BRA `(.L_x_45) ;  /* 0x0000005800789947 */ /* 0x002fea0003800000 */
.L_x_142:
[C---:B-1----:R-:W-:Y:S01]  /*2b00*/  LEA R4, R11.reuse, UR6, 0x4 ;  /* 0x000000060b047c11 */ /* 0x042fe2000f8e20ff */
[----:B------:R-:W-:Y:S01]  /*2b10*/  VIADD R0, R0, 0x80 ;  /* 0x0000008000007836 */ /* 0x000fe20000000000 */
[----:B------:R-:W-:Y:S01]  /*2b20*/  SEL R8, R8, RZ, P0 ;  /* 0x000000ff08087207 */ /* 0x000fe20000000000 */
[----:B------:R-:W-:-:S03]  /*2b30*/  VIADD R11, R11, 0x1 ;  /* 0x000000010b0b7836 */ /* 0x000fc60000000000 */
[----:B------:R-:W1:Y:S01]  /*2b40*/  LDS.128 R4, [R4+0x100] ;  /* 0x0001000004047984 */ /* 0x000e620000000c00 */
[----:B------:R-:W-:Y:S02]  /*2b50*/  PRMT R0, RZ, 0x654, R0 ;  /* 0x00000654ff007816 */ /* 0x000fe40000000000 */
[C---:B------:R-:W-:Y:S01]  /*2b60*/  ISETP.NE.AND P1, PT, R11.reuse, 0x2, PT ;  /* 0x000000020b00780c */ /* 0x040fe20003f25270 */
[----:B------:R-:W-:Y:S01]  /*2b70*/  @!PT LDS RZ, [RZ] ;  /* 0x00000000fffff984 */ /* 0x000fe20000000800 */
[----:B------:R-:W-:Y:S01]  /*2b80*/  @!PT LDS RZ, [RZ] ;  /* 0x00000000fffff984 */ /* 0x000fe20000000800 */
[----:B------:R-:W-:Y:S01]  /*2b90*/  @!PT LDS RZ, [RZ] ;  /* 0x00000000fffff984 */ /* 0x000fe20000000800 */
[----:B------:R-:W-:Y:S01]  /*2ba0*/  @!PT LDS RZ, [RZ] ;  /* 0x00000000fffff984 */ /* 0x000fe20000000800 */
[----:B------:R2:W-:Y:S06]  /*2bb0*/  MEMBAR.ALL.CTA ;  /* 0x0000000000007992 */ /* 0x0005ec0000008000 */
[----:B--2---:R-:W2:Y:S01]  /*2bc0*/  FENCE.VIEW.ASYNC.S ;  /* 0x00000000000073c6 */ /* 0x004ea20000000000 */
[----:B------:R-:W-:Y:S01]  /*2bd0*/  SEL R11, R11, RZ, P1 ;  /* 0x000000ff0b0b7207 */ /* 0x000fe20000800000 */
[----:B--2---:R2:W-:Y:S01]  /*2be0*/  SYNCS.ARRIVE.TRANS64.RED.A1T0 RZ, [R0+URZ], RZ ;  /* 0x000000ff00ff79a7 */ /* 0x0045e200081004ff */
[----:B-1----:R-:W-:-:S02]  /*2bf0*/  LOP3.LUT P3, RZ, R6, 0x1, RZ, 0xc0, !PT ;  /* 0x0000000106ff7812 */ /* 0x002fc4000786c0ff */
[----:B------:R-:W-:-:S04]  /*2c00*/  SEL R4, RZ, 0x1, P1 ;  /* 0x00000001ff047807 */ /* 0x000fc80000800000 */
[----:B------:R-:W-:Y:S02]  /*2c10*/  LOP3.LUT R10, R10, R4, RZ, 0x3c, !PT ;  /* 0x000000040a0a7212 */ /* 0x000fe400078e3cff */
[----:B--2---:R-:W-:-:S04]  /*2c20*/  SEL R0, RZ, 0x1, P0 ;  /* 0x00000001ff007807 */ /* 0x004fc80000000000 */
[----:B------:R-:W-:Y:S01]  /*2c30*/  LOP3.LUT R9, R9, R0, RZ, 0x3c, !PT ;  /* 0x0000000009097212 */ /* 0x000fe200078e3cff */
[----:B------:R-:W-:Y:S06]  /*2c40*/  @P3 BRA `(.L_x_46) ;  /* 0xfffffffc002c3947 */ /* 0x000fec000383ffff */
[----:B------:R-:W-:Y:S01]  /*2c50*/  ULEA UR4, UR5, UR6, 0x3 ;  /* 0x0000000605047291 */ /* 0x000fe2000f8e18ff */
[----:B------:R-:W-:-:S08]  /*2c60*/  SHF.L.U32 R2, R12, 0x1f, RZ ;  /* 0x0000001f0c027819 */ /* 0x000fd000000006ff */
[----:B------:R-:W1:Y:S02]  /*2c70*/  SYNCS.PHASECHK.TRANS64 P0, [UR4+0x80], R2 ;  /* 0x00008002ff0075a7 */ /* 0x000e640008001004 */
[----:B-1----:R-:W-:Y:S05]  /*2c80*/  @P0 BRA `(.L_x_47) ;  /* 0x0000000000080947 */ /* 0x002fea0003800000 */
[----:B------:R-:W1:Y:S02]  /*2c90*/  SYNCS.PHASECHK.TRANS64.TRYWAIT P0, [UR4+0x80], R2 ;  /* 0x00008002ff0075a7 */ /* 0x000e640008001104 */
[----:B-1----:R-:W-:Y:S05]  /*2ca0*/  @!P0 BRA `(.L_x_48) ;  /* 0x0000005800208947 */ /* 0x002fea0003800000 */
.L_x_47:
[----:B------:R-:W-:-:S04]  /*2cb0*/  UIADD3 UR7, UPT, UPT, UR5, 0x1, URZ ;  /* 0x0000000105077890 */ /* 0x000fc8000fffe0ff */
[----:B------:R-:W-:-:S04]  /*2cc0*/  UISETP.NE.AND UP0, UPT, UR7, 0x2, UPT ;  /* 0x000000020700788c */ /* 0x000fc8000bf05270 */
[----:B------:R-:W-:Y:S02]  /*2cd0*/  USEL UR8, URZ, 0x1, UP0 ;  /* 0x00000001ff087887 */ /* 0x000fe40008000000 */
[----:B------:R-:W-:-:S04]  /*2ce0*/  USEL UR7, UR7, URZ, UP0 ;  /* 0x000000ff07077287 */ /* 0x000fc80008000000 */
[----:B------:R-:W-:Y:S01]  /*2cf0*/  ULEA UR7, UR7, UR6, 0x3 ;  /* 0x0000000607077291 */ /* 0x000fe2000f8e18ff */
[----:B-1----:R-:W-:-:S04]  /*2d00*/  LOP3.LUT R2, R12, UR8, RZ, 0x3c, !PT ;  /* 0x000000080c027c12 */ /* 0x002fc8000f8e3cff */
[----:B------:R-:W-:-:S04]  /*2d10*/  SHF.L.U32 R0, R2, 0x1f, RZ ;  /* 0x0000001f02007819 */ /* 0x000fc800000006ff */
[----:B------:R-:W1:Y:S02]  /*2d20*/  SYNCS.PHASECHK.TRANS64 P0, [UR7+0x80], R0 ;  /* 0x00008000ff0075a7 */ /* 0x000e640008001007 */
[----:B-1----:R-:W-:Y:S05]  /*2d30*/  @P0 EXIT ;  /* 0x000000000000094d */ /* 0x002fea0003800000 */
[----:B------:R-:W-:Y:S02]  /*2d40*/  SHF.L.U32 R2, R2, 0x1f, RZ ;  /* 0x0000001f02027819 */ /* 0x000fe400000006ff */
[----:B------:R-:W-:-:S07]  /*2d50*/  MOV R0, UR7 ;  /* 0x0000000700007c02 */ /* 0x000fce0008000f00 */
.L_x_49:
[----:B-1----:R1:W2:Y:S02]  /*2d60*/  SYNCS.PHASECHK.TRANS64.TRYWAIT P0, [R0+URZ+0x80], R2 ;  /* 0x00008002000075a7 */ /* 0x0022a400080011ff */
[----:B--2---:R-:W-:Y:S05]  /*2d70*/  @!P0 NANOSLEEP.SYNCS 0x989680 ;  /* 0x009896800000895d */ /* 0x004fea0003900000 */
[----:B------:R-:W2:Y:S02]  /*2d80*/  @!P0 SYNCS.PHASECHK.TRANS64 P0, [R0+URZ+0x80], R2 ;  /* 0x00008002000085a7 */ /* 0x000ea400080010ff */
[----:B--2---:R-:W-:Y:S05]  /*2d90*/  @P0 EXIT ;  /* 0x000000000000094d */ /* 0x004fea0003800000 */
[----:B------:R-:W-:Y:S05]  /*2da0*/  BRA `(.L_x_49) ;  /* 0xfffffffc00ec7947 */ /* 0x000fea000383ffff */
.L_x_42:
[----:B------:R-:W-:-:S09]  /*2db0*/  UISETP.NE.AND UP1, UPT, UR10, URZ, UPT ;  /* 0x000000ff0a00728c */ /* 0x000fd2000bf25270 */
[----:B------:R-:W-:Y:S05]  /*2dc0*/  BRA.U UP1, `(.L_x_50) ;  /* 0x0000001101f47547 */ /* 0x000fea000b800000 */
[----:B------:R-:W-:Y:S01]  /*2dd0*/  UMOV UR4, 0x40 ;  /* 0x0000004000047882 */ /* 0x000fe20000000000 */
[----:B------:R-:W-:Y:S01]  /*2de0*/  NOP ;  /* 0x0000000000007918 */ /* 0x000fe20000000000 */
[----:B------:R-:W-:Y:S01]  /*2df0*/  ULEA UR5, UR45, UR4, 0x18 ;  /* 0x000000042d057291 */ /* 0x000fe2000f8ec0ff */
[----:B------:R-:W-:Y:S02]  /*2e00*/  UMOV UR6, 0x400 ;  /* 0x0000040000067882 */ /* 0x000fe40000000000 */
[----:B------:R-:W-:-:S06]  /*2e10*/  ULEA UR6, UR45, UR6, 0x18 ;  /* 0x000000062d067291 */ /* 0x000fcc000f8ec0ff */
[----:B------:R-:W1:Y:S02]  /*2e20*/  LDS.U8 R0, [UR5+0x1c] ;  /* 0x00001c05ff007984 */ /* 0x000e640008000000 */
[----:B-1----:R-:W-:-:S13]  /*2e30*/  ISETP.NE.AND P0, PT, R0, RZ, PT ;  /* 0x000000ff0000720c */ /* 0x002fda0003f05270 */
[----:B------:R-:W-:Y:S05]  /*2e40*/  @P0 BRA `(.L_x_51) ;  /* 0x0000000000580947 */ /* 0x000fea0003800000 */
[----:B------:R-:W-:-:S13]  /*2e50*/  ELECT P0, URZ, PT ;  /* 0x0000000000ff782f */ /* 0x000fda0003800000 */
[----:B------:R-:W-:Y:S05]  /*2e60*/  @!P0 BRA `(.L_x_52) ;  /* 0x0000000000608947 */ /* 0x000fea0003800000 */
[----:B------:R-:W-:Y:S01]  /*2e70*/  UMOV UR4, 0x10 ;  /* 0x0000001000047882 */ /* 0x000fe20000000000 */
[----:B------:R-:W-:Y:S01]  /*2e80*/  HFMA2 R0, -RZ, RZ, 0, 5.9604644775390625e-08 ;  /* 0x00000001ff007431 */ /* 0x000fe200000001ff */
[----:B------:R-:W-:-:S03]  /*2e90*/  MOV R2, 0xffff ;  /* 0x0000ffff00027802 */ /* 0x000fc60000000f00 */
[----:B------:R-:W-:Y:S04]  /*2ea0*/  DEPBAR.LE SB1, 0x36 ;  /* 0x00009d800000791a */ /* 0x000fe80000000000 */
[----:B------:R-:W1:Y:S02]  /*2eb0*/  UTCATOMSWS.FIND_AND_SET.ALIGN UP0, UR4, UR4 ;  /* 0x00000004000475e3 */ /* 0x000e640008000800 */
[----:B-1----:R-:W-:Y:S01]  /*2ec0*/  MOV R3, UR4 ;  /* 0x0000000400037c02 */ /* 0x002fe20008000f00 */
[----:B------:R-:W-:Y:S06]  /*2ed0*/  BRA.U UP0, `(.L_x_53) ;  /* 0x0000000100187547 */ /* 0x000fec000b800000 */
.L_x_54:
[----:B------:R-:W-:Y:S05]  /*2ee0*/  NANOSLEEP 0x64 ;  /* 0x000000640000795d */ /* 0x000fea0003800000 */
[----:B------:R-:W-:-:S05]  /*2ef0*/  UMOV UR4, 0x10 ;  /* 0x0000001000047882 */ /* 0x000fca0000000000 */
[----:B------:R-:W-:Y:S04]  /*2f00*/  DEPBAR.LE SB1, 0x36 ;  /* 0x00009d800000791a */ /* 0x000fe80000000000 */
[----:B------:R-:W1:Y:S02]  /*2f10*/  UTCATOMSWS.FIND_AND_SET.ALIGN UP0, UR4, UR4 ;  /* 0x00000004000475e3 */ /* 0x000e640008000800 */
[----:B-1----:R-:W-:Y:S01]  /*2f20*/  MOV R3, UR4 ;  /* 0x0000000400037c02 */ /* 0x002fe20008000f00 */
[----:B------:R-:W-:Y:S05]  /*2f30*/  BRA.U !UP0, `(.L_x_54) ;  /* 0xfffffffd08e87547 */ /* 0x000fea000b83ffff */
.L_x_53:
[-C--:B------:R-:W-:Y:S02]  /*2f40*/  SHF.L.U32 R2, R2, R3.reuse, RZ ;  /* 0x0000000302027219 */ /* 0x080fe400000006ff */
[----:B------:R-:W-:Y:S01]  /*2f50*/  SHF.L.U32 R0, R0, R3, RZ ;  /* 0x0000000300007219 */ /* 0x000fe200000006ff */
[----:B------:R-:W-:Y:S02]  /*2f60*/  IMAD.SHL.U32 R3, R3, 0x20, RZ ;  /* 0x0000002003037824 */ /* 0x000fe400078e00ff */
[----:B------:R1:W-:Y:S04]  /*2f70*/  ATOMS.OR RZ, [UR5+0x14], R2 ;  /* 0x00001402ffff798c */ /* 0x0003e8000b000005 */
[----:B------:R1:W-:Y:S04]  /*2f80*/  ATOMS.OR RZ, [UR5+0x18], R0 ;  /* 0x00001800ffff798c */ /* 0x0003e8000b000005 */
[----:B------:R1:W-:Y:S01]  /*2f90*/  STS [UR6+0x120], R3 ;  /* 0x00012003ff007988 */ /* 0x0003e20008000806 */
[----:B------:R-:W-:Y:S05]  /*2fa0*/  BRA `(.L_x_52) ;  /* 0x0000000000107947 */ /* 0x000fea0003800000 */
.L_x_51:
[----:B------:R-:W-:Y:S02]  /*2fb0*/  MOV R0, 0xffffffff ;  /* 0xffffffff00007802 */ /* 0x000fe40000000f00 */
[----:B------:R-:W-:-:S03]  /*2fc0*/  MOV R2, 0x2ff0 ;  /* 0x00002ff000027802 */ /* 0x000fc60000000f00 */
[----:B------:R1:W-:Y:S04]  /*2fd0*/  STS [UR6+0x120], R0 ;  /* 0x00012000ff007988 */ /* 0x0003e80008000806 */
[----:B-1-3-5:R-:W-:Y:S05]  /*2fe0*/  CALL.REL.NOINC `($__internal_1_$__cuda_sm10x_tcgen05_guardrail_trap_phase_invalid_during_alloc) ;  /* 0x0000005c00687944 */ /* 0x02afea0003c00000 */
.L_x_52:
[----:B------:R-:W-:Y:S05]  /*2ff0*/  WARPSYNC.ALL ;  /* 0x0000000000007948 */ /* 0x000fea0003800000 */
[----:B------:R-:W2:Y:S01]  /*3000*/  S2UR UR4, SR_CgaCtaId ;  /* 0x00000000000479c3 */ /* 0x000ea20000008800 */
[----:B------:R-:W-:Y:S01]  /*3010*/  UMOV UR71, 0x400 ;  /* 0x0000040000477882 */ /* 0x000fe20000000000 */
[----:B------:R-:W-:-:S06]  /*3020*/  NOP ;  /* 0x0000000000007918 */ /* 0x000fcc0000000000 */
[----:B------:R-:W-:Y:S06]  /*3030*/  BAR.ARV 0x6, 0xa0 ;  /* 0x0182800000007b1d */ /* 0x000fec0000002000 */
[----:B------:R-:W4:Y:S01]  /*3040*/  LDCU UR5, c[0x0][0x38c] ;  /* 0x00007180ff0577ac */ /* 0x000f220008000800 */
[----:B------:R-:W-:Y:S01]  /*3050*/  IMAD.MOV.U32 R11, RZ, RZ, 0x1 ;  /* 0x00000001ff0b7424 */ /* 0x000fe200078e00ff */
[----:B------:R-:W-:Y:S01]  /*3060*/  CS2R R8, SRZ ;  /* 0x0000000000087805 */ /* 0x000fe2000001ff00 */
[----:B------:R-:W-:Y:S01]  /*3070*/  IMAD.MOV.U32 R10, RZ, RZ, RZ ;  /* 0x000000ffff0a7224 */ /* 0x000fe200078e00ff */
[----:B------:R-:W3:Y:S01]  /*3080*/  LDCU UR7, c[0x0][0x38c] ;  /* 0x00007180ff0777ac */ /* 0x000ee20008000800 */
[----:B------:R-:W-:Y:S01]  /*3090*/  UMOV UR74, URZ ;  /* 0x000000ff004a7c82 */ /* 0x000fe20008000000 */
[----:B------:R-:W-:Y:S01]  /*30a0*/  UMOV UR9, URZ ;  /* 0x000000ff00097c82 */ /* 0x000fe20008000000 */
[----:B--2---:R-:W-:Y:S01]  /*30b0*/  ULEA UR71, UR4, UR71, 0x18 ;  /* 0x0000004704477291 */ /* 0x004fe2000f8ec0ff */
[----:B------:R-:W-:Y:S01]  /*30c0*/  UMOV UR76, 0x0 ;  /* 0x00000000004c7882 */ /* 0x000fe20000000000 */
[----:B------:R-:W-:-:S02]  /*30d0*/  UMOV UR77, 0x4200910 ;  /* 0x04200910004d7882 */ /* 0x000fc40000000000 */
[----:B------:R-:W-:Y:S02]  /*30e0*/  UIADD3 UR6, UPT, UPT, UR71, 0x18800, URZ ;  /* 0x0001880047067890 */ /* 0x000fe4000fffe0ff */
[----:B----4-:R-:W-:-:S03]  /*30f0*/  UIADD3 UR5, UPT, UPT, UR5, 0x7f, URZ ;  /* 0x0000007f05057890 */ /* 0x010fc6000fffe0ff */
[----:B-1----:R-:W1:Y:S01]  /*3100*/  LDS R0, [UR71+0x120] ;  /* 0x00012047ff007984 */ /* 0x002e620008000800 */
[----:B------:R-:W-:Y:S02]  /*3110*/  USHF.R.S32.HI UR4, URZ, 0x1f, UR5 ;  /* 0x0000001fff047899 */ /* 0x000fe40008011405 */
[----:B---3--:R-:W-:Y:S02]  /*3120*/  UISETP.GE.AND UP3, UPT, UR7, 0x1, UPT ;  /* 0x000000010700788c */ /* 0x008fe4000bf66270 */
[----:B------:R-:W-:Y:S02]  /*3130*/  ULEA.HI UR4, UR4, UR5, URZ, 0x7 ;  /* 0x0000000504047291 */ /* 0x000fe4000f8f38ff */
[----:B------:R-:W-:Y:S02]  /*3140*/  UIADD3 UR5, UPT, UPT, UR71, 0x8800, URZ ;  /* 0x0000880047057890 */ /* 0x000fe4000fffe0ff */
[----:B------:R-:W-:Y:S02]  /*3150*/  USHF.R.S32.HI UR8, URZ, 0x7, UR4 ;  /* 0x00000007ff087899 */ /* 0x000fe40008011404 */
[----:B------:R-:W-:-:S02]  /*3160*/  USHF.R.U32.HI UR4, URZ, 0x4, UR6 ;  /* 0x00000004ff047899 */ /* 0x000fc40008011606 */
[----:B------:R-:W-:Y:S02]  /*3170*/  UISETP.LT.AND UP0, UPT, UR8, 0x1, UPT ;  /* 0x000000010800788c */ /* 0x000fe4000bf01270 */
[----:B------:R-:W-:Y:S01]  /*3180*/  IMAD.U32 R12, RZ, RZ, UR8 ;  /* 0x00000008ff0c7e24 */ /* 0x000fe2000f8e00ff */
[----:B------:R-:W-:Y:S02]  /*3190*/  ULOP3.LUT UR4, UR4, 0x3fff, URZ, 0xc0, !UPT ;  /* 0x00003fff04047892 */ /* 0x000fe4000f8ec0ff */
[----:B------:R-:W-:Y:S02]  /*31a0*/  USEL UR6, UR8, 0x1, !UP0 ;  /* 0x0000000108067887 */ /* 0x000fe4000c000000 */
[----:B------:R-:W-:Y:S02]  /*31b0*/  ULOP3.LUT UR73, UR4, 0x10000, URZ, 0xfc, !UPT ;  /* 0x0001000004497892 */ /* 0x000fe4000f8efcff */
[----:B------:R-:W-:Y:S02]  /*31c0*/  UIADD3 UR4, UPT, UPT, -UR6, URZ, URZ ;  /* 0x000000ff06047290 */ /* 0x000fe4000fffe1ff */
[----:B------:R-:W-:-:S04]  /*31d0*/  USHF.R.U32.HI UR5, URZ, 0x4, UR5 ;  /* 0x00000004ff057899 */ /* 0x000fc80008011605 */
[----:B------:R-:W-:Y:S01]  /*31e0*/  ULOP3.LUT UR5, UR5, 0x3fff, URZ, 0xc0, !UPT ;  /* 0x00003fff05057892 */ /* 0x000fe2000f8ec0ff */
[----:B------:R-:W-:-:S03]  /*31f0*/  MOV R13, UR4 ;  /* 0x00000004000d7c02 */ /* 0x000fc60008000f00 */
[----:B------:R-:W-:Y:S01]  /*3200*/  ULOP3.LUT UR72, UR5, 0x10000, URZ, 0xfc, !UPT ;  /* 0x0001000005487892 */ /* 0x000fe2000f8efcff */
[----:B-1----:R-:W-:-:S13]  /*3210*/  R2UR UR8, R0 ;  /* 0x00000000000872ca */ /* 0x002fda00000e0000 */
[----:B------:R-:W-:-:S07]  /*3220*/  MOV R14, UR8 ;  /* 0x00000008000e7c02 */ /* 0x000fce0008000f00 */
.L_x_61:
[----:B------:R-:W-:Y:S02]  /*3230*/  LEA R0, R10, UR71, 0x3 ;  /* 0x000000470a007c11 */ /* 0x000fe4000f8e18ff */
[----:B------:R-:W-:Y:S02]  /*3240*/  SHF.L.U32 R2, R9, 0x1f, RZ ;  /* 0x0000001f09027819 */ /* 0x000fe400000006ff */
[----:B------:R-:W-:Y:S01]  /*3250*/  PLOP3.LUT P0, PT, PT, PT, UP3, 0x80, 0x8 ;  /* 0x000000000008781c */ /* 0x000fe20003f0f038 */
[----:B------:R-:W-:Y:S01]  /*3260*/  VIADD R3, R0, 0x80 ;  /* 0x0000008000037836 */ /* 0x000fe20000000000 */
[----:B-1----:R-:W1:Y:S02]  /*3270*/  SYNCS.PHASECHK.TRANS64.TRYWAIT P1, [R0+URZ+0x70], R2 ;  /* 0x00007002000075a7 */ /* 0x002e6400080211ff */
[----:B-1----:R-:W-:Y:S09]  /*3280*/  @!P1 BRA `(.L_x_55) ;  /* 0x0000005000c09947 */ /* 0x002ff20003800000 */
.L_x_144:
[----:B------:R-:W-:Y:S01]  /*3290*/  LEA R4, R10, UR71, 0x4 ;  /* 0x000000470a047c11 */ /* 0x000fe2000f8e20ff */
[----:B------:R-:W-:Y:S01]  /*32a0*/  @UP3 ULEA UR4, UR9, UR71, 0x3 ;  /* 0x0000004709043291 */ /* 0x000fe2000f8e18ff */
[----:B------:R-:W-:Y:S01]  /*32b0*/  PLOP3.LUT P2, PT, PT, PT, PT, 0x80, 0x8 ;  /* 0x000000000008781c */ /* 0x000fe20003f4f070 */
[----:B------:R-:W-:Y:S01]  /*32c0*/  ULEA UR75, UR74, UR71, 0x3 ;  /* 0x000000474a4b7291 */ /* 0x000fe2000f8e18ff */
[----:B------:R-:W-:Y:S02]  /*32d0*/  PRMT R3, RZ, 0x654, R3 ;  /* 0x00000654ff037816 */ /* 0x000fe40000000003 */
[----:B------:R-:W2:Y:S01]  /*32e0*/  LDS.128 R4, [R4+0x100] ;  /* 0x0001000004047984 */ /* 0x000ea20000000c00 */
[----:B-1----:R-:W-:Y:S02]  /*32f0*/  @P0 SHF.L.U32 R2, R8, 0x1f, RZ ;  /* 0x0000001f08020819 */ /* 0x002fe400000006ff */
[----:B------:R-:W-:Y:S01]  /*3300*/  SHF.L.U32 R0, R11, 0x1f, RZ ;  /* 0x0000001f0b007819 */ /* 0x000fe200000006ff */
[----:B------:R-:W-:Y:S01]  /*3310*/  @!PT LDS RZ, [RZ] ;  /* 0x00000000fffff984 */ /* 0x000fe20000000800 */
[----:B------:R-:W-:Y:S01]  /*3320*/  @!PT LDS RZ, [RZ] ;  /* 0x00000000fffff984 */ /* 0x000fe20000000800 */
[----:B------:R-:W-:Y:S01]  /*3330*/  @!PT LDS RZ, [RZ] ;  /* 0x00000000fffff984 */ /* 0x000fe20000000800 */
[----:B------:R-:W-:Y:S01]  /*3340*/  @!PT LDS RZ, [RZ] ;  /* 0x00000000fffff984 */ /* 0x000fe20000000800 */
[----:B------:R1:W-:Y:S06]  /*3350*/  MEMBAR.ALL.CTA ;  /* 0x0000000000007992 */ /* 0x0003ec0000008000 */
[----:B-1----:R-:W1:Y:S01]  /*3360*/  FENCE.VIEW.ASYNC.S ;  /* 0x00000000000073c6 */ /* 0x002e620000000000 */
[----:B------:R-:W-:Y:S01]  /*3370*/  R2UR UR6, R14 ;  /* 0x000000000e0672ca */ /* 0x000fe200000e0000 */
[----:B-1----:R1:W-:Y:S01]  /*3380*/  SYNCS.ARRIVE.TRANS64.RED.A1T0 RZ, [R3+URZ], RZ ;  /* 0x000000ff03ff79a7 */ /* 0x0023e200081004ff */
[----:B------:R1:W3:Y:S01]  /*3390*/  @P0 SYNCS.PHASECHK.TRANS64.TRYWAIT P2, [UR4], R2 ;  /* 0x00000002ff0005a7 */ /* 0x0002e20008041104 */
[----:B------:R-:W-:Y:S01]  /*33a0*/  ULEA.HI UR4, UR74, UR74, URZ, 0x1 ;  /* 0x0000004a4a047291 */ /* 0x000fe2000f8f08ff */
[----:B--2---:R-:W-:-:S03]  /*33b0*/  LOP3.LUT P1, RZ, R6, 0x1, RZ, 0xc0, !PT ;  /* 0x0000000106ff7812 */ /* 0x004fc6000782c0ff */
[----:B------:R-:W-:Y:S02]  /*33c0*/  USHF.L.U32 UR5, UR4, 0x6, URZ ;  /* 0x0000000604057899 */ /* 0x000fe400080006ff */
[----:B------:R-:W-:Y:S02]  /*33d0*/  ULOP3.LUT UR8, UR4, 0xffe, URZ, 0xc0, !UPT ;  /* 0x00000ffe04087892 */ /* 0x000fe4000f8ec0ff */
[----:B------:R-:W-:Y:S02]  /*33e0*/  ULOP3.LUT UR4, UR5, 0xffffff80, URZ, 0xc0, !UPT ;  /* 0xffffff8005047892 */ /* 0x000fe4000f8ec0ff */
[----:B------:R-:W-:Y:S02]  /*33f0*/  UIADD3 UR8, UPT, UPT, -UR8, UR74, URZ ;  /* 0x0000004a08087290 */ /* 0x000fe4000fffe1ff */
[----:B------:R-:W-:Y:S01]  /*3400*/  UIADD3 UR4, UPT, UPT, UR6, UR4, URZ ;  /* 0x0000000406047290 */ /* 0x000fe2000fffe0ff */
[----:B------:R-:W2:Y:S03]  /*3410*/  SYNCS.PHASECHK.TRANS64.TRYWAIT P0, [UR75+0xb0], R0 ;  /* 0x0000b000ff0075a7 */ /* 0x000ea6000800114b */
[----:B------:R-:W-:Y:S01]  /*3420*/  ULEA UR8, UR8, UR4, 0x14 ;  /* 0x0000000408087291 */ /* 0x000fe2000f8ea0ff */
[----:B-123--:R-:W-:Y:S11]  /*3430*/  @!P0 BRA `(.L_x_56) ;  /* 0x0000005000688947 */ /* 0x00eff60003800000 */
.L_x_146:
[----:B------:R-:W-:Y:S01]  /*3440*/  IADD3 R10, PT, PT, R10, 0x1, RZ ;  /* 0x000000010a0a7810 */ /* 0x000fe20007ffe0ff */
[----:B------:R-:W-:Y:S06]  /*3450*/  BRA.U !UP3, `(.L_x_57) ;  /* 0x000000050bec7547 */ /* 0x000fec000b800000 */
[----:B------:R-:W-:Y:S01]  /*3460*/  R2UR UR69, R13 ;  /* 0x000000000d4572ca */ /* 0x000fe200000e0000 */
[----:B------:R-:W-:Y:S01]  /*3470*/  UPLOP3.LUT UP4, UPT, UPT, UPT, UPT, 0x40, 0x4 ;  /* 0x000000000004789c */ /* 0x000fe20003f8e870 */
[----:B------:R-:W-:Y:S01]  /*3480*/  R2UR UR68, R12 ;  /* 0x000000000c4472ca */ /* 0x000fe200000e0000 */
[----:B------:R-:W-:-:S14]  /*3490*/  UMOV UR7, UR9 ;  /* 0x0000000900077c82 */ /* 0x000fdc0008000000 */
.L_x_60:
[----:B------:R-:W-:Y:S02]  /*34a0*/  UIADD3 UR69, UPT, UPT, UR69, 0x1, URZ ;  /* 0x0000000145457890 */ /* 0x000fe4000fffe0ff */
[----:B--2---:R-:W-:Y:S02]  /*34b0*/  ULEA UR5, UR7, UR71, 0x3 ;  /* 0x0000004707057291 */ /* 0x004fe4000f8e18ff */
[----:B------:R-:W-:Y:S01]  /*34c0*/  UISETP.NE.AND UP0, UPT, UR69, URZ, UPT ;  /* 0x000000ff4500728c */ /* 0x000fe2000bf05270 */
[----:B------:R-:W-:Y:S10]  /*34d0*/  @P2 BRA `(.L_x_58) ;  /* 0x00000000000c2947 */ /* 0x000ff40003800000 */
[----:B-1----:R-:W-:Y:S04]  /*34e0*/  SHF.L.U32 R2, R8, 0x1f, RZ ;  /* 0x0000001f08027819 */ /* 0x002fe800000006ff */
[----:B------:R-:W1:Y:S02]  /*34f0*/  SYNCS.PHASECHK.TRANS64.TRYWAIT P0, [UR5], R2 ;  /* 0x00000002ff0075a7 */ /* 0x000e640008001105 */
[----:B-1----:R-:W-:Y:S05]  /*3500*/  @!P0 BRA `(.L_x_59) ;  /* 0x00000050004c8947 */ /* 0x002fea0003800000 */
.L_x_58:
[----:B------:R-:W-:Y:S01]  /*3510*/  UISETP.NE.AND UP1, UPT, UR68, 0x1, UPT ;  /* 0x000000014400788c */ /* 0x000fe2000bf25270 */
[----:B------:R-:W-:Y:S01]  /*3520*/  PLOP3.LUT P2, PT, PT, PT, PT, 0x80, 0x8 ;  /* 0x000000000008781c */ /* 0x000fe20003f4f070 */
[----:B------:R-:W-:Y:S01]  /*3530*/  UIADD3 UR9, UPT, UPT, UR7, 0x1, URZ ;  /* 0x0000000107097890 */ /* 0x000fe2000fffe0ff */
[----:B------:R-:W-:Y:S01]  /*3540*/  MOV.SPILL R3, UR75 ;  /* 0x0000004b00037c02 */ /* 0x000fe20009000f00 */
[----:B------:R-:W-:Y:S01]  /*3550*/  UIADD3 UR70, UPT, UPT, UR5, 0x10, URZ ;  /* 0x0000001005467890 */ /* 0x000fe2000fffe0ff */
[----:B-1----:R-:W-:Y:S01]  /*3560*/  MOV.SPILL R2, UR74 ;  /* 0x0000004a00027c02 */ /* 0x002fe20009000f00 */
[----:B------:R-:W-:Y:S01]  /*3570*/  UISETP.NE.AND UP2, UPT, UR9, 0x2, UPT ;  /* 0x000000020900788c */ /* 0x000fe2000bf45270 */
[----:B------:R-:W-:Y:S01]  /*3580*/  PLOP3.LUT P0, PT, PT, PT, UP1, 0x80, 0x8 ;  /* 0x000000000008781c */ /* 0x000fe20003f0f018 */
[----:B------:R-:W-:Y:S02]  /*3590*/  ULEA UR6, UR7, UR73, 0xc ;  /* 0x0000004907067291 */ /* 0x000fe4000f8e60ff */
[----:B------:R-:W-:Y:S02]  /*35a0*/  USEL UR5, URZ, 0x1, UP2 ;  /* 0x00000001ff057887 */ /* 0x000fe40009000000 */
[----:B------:R-:W-:Y:S02]  /*35b0*/  USEL UR9, UR9, URZ, UP2 ;  /* 0x000000ff09097287 */ /* 0x000fe40009000000 */
[----:B------:R-:W-:Y:S02]  /*35c0*/  ULEA UR4, UR7, UR72, 0xb ;  /* 0x0000004807047291 */ /* 0x000fe4000f8e58ff */
[----:B------:R-:W-:Y:S01]  /*35d0*/  @UP1 ULEA UR7, UR9, UR71, 0x3 ;  /* 0x0000004709071291 */ /* 0x000fe2000f8e18ff */
[----:B------:R-:W-:Y:S01]  /*35e0*/  LOP3.LUT R8, R8, UR5, RZ, 0x3c, !PT ;  /* 0x0000000508087c12 */ /* 0x000fe2000f8e3cff */
[----:B------:R-:W-:Y:S02]  /*35f0*/  UIADD3 UR20, UPT, UPT, UR6, 0x2, URZ ;  /* 0x0000000206147890 */ /* 0x000fe4000fffe0ff */
[----:B------:R-:W-:Y:S01]  /*3600*/  UIADD3 UR18, UPT, UPT, UR4, 0x2, URZ ;  /* 0x0000000204127890 */ /* 0x000fe2000fffe0ff */
[----:B------:R-:W-:Y:S01]  /*3610*/  @P0 SHF.L.U32 R0, R8, 0x1f, RZ ;  /* 0x0000001f08000819 */ /* 0x000fe200000006ff */
[----:B------:R-:W-:Y:S02]  /*3620*/  UIADD3 UR14, UPT, UPT, UR6, 0x4, URZ ;  /* 0x00000004060e7890 */ /* 0x000fe4000fffe0ff */
[----:B------:R-:W-:Y:S01]  /*3630*/  UIADD3 UR12, UPT, UPT, UR4, 0x4, URZ ;  /* 0x00000004040c7890 */ /* 0x000fe2000fffe0ff */
[----:B------:R2:W3:Y:S01]  /*3640*/  @P0 SYNCS.PHASECHK.TRANS64.TRYWAIT P2, [UR7], R0 ;  /* 0x00000000ff0005a7 */ /* 0x0004e20008041107 */
[----:B------:R-:W-:Y:S02]  /*3650*/  UIADD3 UR66, UPT, UPT, UR6, 0x6, URZ ;  /* 0x0000000606427890 */ /* 0x000fe4000fffe0ff */
        /* <DEDUP_REMOVED lines=24> */
[----:B------:R-:W-:Y:S01]  /*37e0*/  UIADD3 UR68, UPT, UPT, UR68, -0x1, URZ ;  /* 0xffffffff44447890 */ /* 0x000fe2000fffe0ff */
[----:B------:R-:W-:Y:S01]  /*37f0*/  UMOV UR7, 0x40004040 ;  /* 0x4000404000077882 */ /* 0x000fe20000000000 */
[----:B------:R-:W-:Y:S01]  /*3800*/  UMOV UR74, 0x0 ;  /* 0x00000000004a7882 */ /* 0x000fe20000000000 */
[----:B------:R-:W-:Y:S01]  /*3810*/  UMOV UR75, 0x4200910 ;  /* 0x04200910004b7882 */ /* 0x000fe20000000000 */
[----:B------:R-:W-:Y:S01]  /*3820*/  UMOV UR5, 0x40004040 ;  /* 0x4000404000057882 */ /* 0x000fe20000000000 */
[----:B------:R-:W-:Y:S01]  /*3830*/  UMOV UR21, 0x40004040 ;  /* 0x4000404000157882 */ /* 0x000fe20000000000 */
[----:B------:R1:W-:Y:S01]  /*3840*/  UTCHMMA gdesc[UR4], gdesc[UR6], tmem[UR8], tmem[UR74], idesc[UR75], UP4 ;  /* 0x00ff4a06040075ea */ /* 0x0003e2000a000008 */
[----:B------:R-:W-:Y:S01]  /*3850*/  UPLOP3.LUT UP4, UPT, UPT, UPT, UPT, 0x80, 0x8 ;  /* 0x000000000008789c */ /* 0x000fe20003f8f070 */
[----:B------:R-:W-:Y:S01]  /*3860*/  UMOV UR19, 0x40004040 ;  /* 0x4000404000137882 */ /* 0x000fe20000000000 */
[----:B------:R-:W-:Y:S01]  /*3870*/  UMOV UR15, 0x40004040 ;  /* 0x40004040000f7882 */ /* 0x000fe20000000000 */
[----:B------:R4:W-:Y:S01]  /*3880*/  UTCHMMA gdesc[UR18], gdesc[UR20], tmem[UR8], tmem[UR74], idesc[UR75], UPT ;  /* 0x00ff4a14120075ea */ /* 0x0009e2000b800008 */
[----:B------:R-:W-:Y:S01]  /*3890*/  UMOV UR13, 0x40004040 ;  /* 0x40004040000d7882 */ /* 0x000fe20000000000 */
        /* <DEDUP_REMOVED lines=18> */
[----:B-1----:R-:W-:Y:S01]  /*39c0*/  UIADD3 UR4, UPT, UPT, UR4, 0x606, URZ ;  /* 0x0000060604047890 */ /* 0x002fe2000fffe0ff */
[----:B------:R-:W-:Y:S01]  /*39d0*/  UMOV UR6, 0x0 ;  /* 0x0000000000067882 */ /* 0x000fe20000000000 */
[----:B------:R-:W-:Y:S01]  /*39e0*/  UMOV UR7, 0x4200910 ;  /* 0x0420091000077882 */ /* 0x000fe20000000000 */
[----:B------:R-:W-:Y:S01]  /*39f0*/  UMOV UR31, 0x40004040 ;  /* 0x40004040001f7882 */ /* 0x000fe20000000000 */
[----:B----4-:R-:W-:Y:S01]  /*3a00*/  UMOV UR20, 0x0 ;  /* 0x0000000000147882 */ /* 0x010fe20000000000 */
[----:B------:R-:W-:Y:S01]  /*3a10*/  UMOV UR21, 0x4200910 ;  /* 0x0420091000157882 */ /* 0x000fe20000000000 */
[----:B------:R-:W-:Y:S01]  /*3a20*/  UMOV UR18, 0x0 ;  /* 0x0000000000127882 */ /* 0x000fe20000000000 */
[----:B------:R1:W-:Y:S01]  /*3a30*/  UTCHMMA gdesc[UR12], gdesc[UR14], tmem[UR8], tmem[UR20], idesc[UR21], UPT ;  /* 0x00ff140e0c0075ea */ /* 0x0003e2000b800008 */
[----:B------:R-:W-:Y:S01]  /*3a40*/  UTCHMMA gdesc[UR64], gdesc[UR66], tmem[UR8], tmem[UR20], idesc[UR21], UPT ;  /* 0x00ff1442400075ea */ /* 0x000fe2000b800008 */
[----:B------:R-:W-:Y:S01]  /*3a50*/  UMOV UR19, 0x4200910 ;  /* 0x0420091000137882 */ /* 0x000fe20000000000 */
[----:B------:R-:W-:Y:S01]  /*3a60*/  UTCHMMA gdesc[UR60], gdesc[UR62], tmem[UR8], tmem[UR20], idesc[UR21], UPT ;  /* 0x00ff143e3c0075ea */ /* 0x000fe2000b800008 */
[----:B------:R-:W-:Y:S01]  /*3a70*/  UTCHMMA gdesc[UR56], gdesc[UR58], tmem[UR8], tmem[UR18], idesc[UR19], UPT ;  /* 0x00ff123a380075ea */ /* 0x000fe2000b800008 */
[----:B------:R-:W-:Y:S01]  /*3a80*/  UTCHMMA gdesc[UR52], gdesc[UR54], tmem[UR8], tmem[UR18], idesc[UR19], UPT ;  /* 0x00ff1236340075ea */ /* 0x000fe2000b800008 */
[----:B------:R-:W-:Y:S01]  /*3a90*/  UTCHMMA gdesc[UR48], gdesc[UR50], tmem[UR8], tmem[UR18], idesc[UR19], UPT ;  /* 0x00ff1232300075ea */ /* 0x000fe2000b800008 */
[----:B------:R-:W-:Y:S01]  /*3aa0*/  UTCHMMA gdesc[UR44], gdesc[UR46], tmem[UR8], tmem[UR6], idesc[UR7], UPT ;  /* 0x00ff062e2c0075ea */ /* 0x000fe2000b800008 */
[----:B------:R-:W-:Y:S01]  /*3ab0*/  UMOV UR29, 0x40004040 ;  /* 0x40004040001d7882 */ /* 0x000fe20000000000 */
[----:B------:R-:W-:Y:S01]  /*3ac0*/  UMOV UR27, 0x40004040 ;  /* 0x40004040001b7882 */ /* 0x000fe20000000000 */
[----:B------:R-:W-:Y:S01]  /*3ad0*/  UMOV UR25, 0x40004040 ;  /* 0x4000404000197882 */ /* 0x000fe20000000000 */
[----:B------:R-:W-:Y:S01]  /*3ae0*/  UMOV UR23, 0x40004040 ;  /* 0x4000404000177882 */ /* 0x000fe20000000000 */
[----:B------:R-:W-:Y:S01]  /*3af0*/  UMOV UR17, 0x40004040 ;  /* 0x4000404000117882 */ /* 0x000fe20000000000 */
[----:B------:R-:W-:Y:S01]  /*3b00*/  UMOV UR11, 0x40004040 ;  /* 0x40004040000b7882 */ /* 0x000fe20000000000 */
[----:B------:R-:W-:Y:S02]  /*3b10*/  R2UR.FILL UR75, R3 ;  /* 0x00000000034b72ca */ /* 0x000fe400004e0000 */
[----:B------:R-:W-:Y:S01]  /*3b20*/  R2UR.FILL UR74, R2 ;  /* 0x00000000024a72ca */ /* 0x000fe200004e0000 */
[----:B-1----:R-:W-:Y:S01]  /*3b30*/  UMOV UR12, 0x0 ;  /* 0x00000000000c7882 */ /* 0x002fe20000000000 */
[----:B------:R-:W-:Y:S01]  /*3b40*/  UMOV UR13, 0x4200910 ;  /* 0x04200910000d7882 */ /* 0x000fe20000000000 */
[----:B------:R-:W-:Y:S01]  /*3b50*/  UMOV UR14, 0x0 ;  /* 0x00000000000e7882 */ /* 0x000fe20000000000 */
[----:B------:R-:W-:Y:S01]  /*3b60*/  UTCHMMA gdesc[UR40], gdesc[UR42], tmem[UR8], tmem[UR12], idesc[UR13], UPT ;  /* 0x00ff0c2a280075ea */ /* 0x000fe2000b800008 */
[----:B------:R-:W-:Y:S01]  /*3b70*/  UTCHMMA gdesc[UR36], gdesc[UR38], tmem[UR8], tmem[UR6], idesc[UR7], UPT ;  /* 0x00ff0626240075ea */ /* 0x000fe2000b800008 */
[----:B------:R-:W-:Y:S01]  /*3b80*/  UMOV UR15, 0x4200910 ;  /* 0x04200910000f7882 */ /* 0x000fe20000000000 */
[----:B------:R-:W-:Y:S01]  /*3b90*/  UTCHMMA gdesc[UR32], gdesc[UR34], tmem[UR8], tmem[UR18], idesc[UR19], UPT ;  /* 0x00ff1222200075ea */ /* 0x000fe2000b800008 */
[----:B------:R-:W-:Y:S01]  /*3ba0*/  UTCHMMA gdesc[UR28], gdesc[UR30], tmem[UR8], tmem[UR14], idesc[UR15], UPT ;  /* 0x00ff0e1e1c0075ea */ /* 0x000fe2000b800008 */
[----:B------:R-:W-:Y:S01]  /*3bb0*/  UTCHMMA gdesc[UR24], gdesc[UR26], tmem[UR8], tmem[UR12], idesc[UR13], UPT ;  /* 0x00ff0c1a180075ea */ /* 0x000fe2000b800008 */
[----:B------:R1:W-:Y:S01]  /*3bc0*/  UTCHMMA gdesc[UR16], gdesc[UR22], tmem[UR8], tmem[UR6], idesc[UR7], UPT ;  /* 0x00ff0616100075ea */ /* 0x0003e2000b800008 */
[----:B------:R2:W-:Y:S01]  /*3bd0*/  UTCHMMA gdesc[UR4], gdesc[UR10], tmem[UR8], tmem[UR76], idesc[UR77], UPT ;  /* 0x00ff4c0a040075ea */ /* 0x0005e2000b800008 */
[----:B------:R2:W-:Y:S01]  /*3be0*/  UTCBAR [UR70], URZ ;  /* 0x000000ff460073e9 */ /* 0x0005e200080000ff */
[----:B-1----:R-:W-:Y:S01]  /*3bf0*/  UMOV UR7, UR9 ;  /* 0x0000000900077c82 */ /* 0x002fe20008000000 */
[----:B---3--:R-:W-:Y:S05]  /*3c00*/  BRA.U UP0, `(.L_x_60) ;  /* 0xfffffff900247547 */ /* 0x008fea000b83ffff */
.L_x_57:
[----:B--2---:R-:W-:Y:S01]  /*3c10*/  UIADD3 UR4, UPT, UPT, UR74, 0x1, URZ ;  /* 0x000000014a047890 */ /* 0x004fe2000fffe0ff */
[C---:B------:R-:W-:Y:S01]  /*3c20*/  ISETP.NE.AND P0, PT, R10.reuse, 0x2, PT ;  /* 0x000000020a00780c */ /* 0x040fe20003f05270 */
[----:B------:R-:W-:Y:S02]  /*3c30*/  UIADD3 UR5, UPT, UPT, UR75, 0x90, URZ ;  /* 0x000000904b057890 */ /* 0x000fe4000fffe0ff */
[----:B------:R-:W-:Y:S01]  /*3c40*/  UISETP.NE.AND UP0, UPT, UR4, 0x4, UPT ;  /* 0x000000040400788c */ /* 0x000fe2000bf05270 */
[----:B-1----:R-:W-:Y:S02]  /*3c50*/  SEL R0, RZ, 0x1, P0 ;  /* 0x00000001ff007807 */ /* 0x002fe40000000000 */
[----:B------:R-:W-:Y:S01]  /*3c60*/  SEL R10, R10, RZ, P0 ;  /* 0x000000ff0a0a7207 */ /* 0x000fe20000000000 */
[----:B------:R-:W-:Y:S01]  /*3c70*/  USEL UR6, URZ, 0x1, UP0 ;  /* 0x00000001ff067887 */ /* 0x000fe20008000000 */
[----:B------:R-:W-:Y:S01]  /*3c80*/  LOP3.LUT R9, R9, R0, RZ, 0x3c, !PT ;  /* 0x0000000009097212 */ /* 0x000fe200078e3cff */
[----:B------:R-:W-:Y:S01]  /*3c90*/  USEL UR74, UR4, URZ, UP0 ;  /* 0x000000ff044a7287 */ /* 0x000fe20008000000 */
[----:B------:R1:W-:Y:S03]  /*3ca0*/  UTCBAR [UR5], URZ ;  /* 0x000000ff050073e9 */ /* 0x0003e600080000ff */
[----:B------:R-:W-:Y:S01]  /*3cb0*/  LOP3.LUT R11, R11, UR6, RZ, 0x3c, !PT ;  /* 0x000000060b0b7c12 */ /* 0x000fe2000f8e3cff */
[----:B------:R-:W-:Y:S07]  /*3cc0*/  @P1 BRA `(.L_x_61) ;  /* 0xfffffff400581947 */ /* 0x000fee000383ffff */
[----:B------:R-:W2:Y:S01]  /*3cd0*/  S2UR UR8, SR_CgaCtaId ;  /* 0x00000000000879c3 */ /* 0x000ea20000008800 */
[----:B------:R-:W-:Y:S01]  /*3ce0*/  ELECT P0, URZ, PT ;  /* 0x0000000000ff782f */ /* 0x000fe20003800000 */
[----:B------:R-:W-:Y:S01]  /*3cf0*/  IMAD.MOV.U32 R0, RZ, RZ, 0x1 ;  /* 0x00000001ff007424 */ /* 0x000fe200078e00ff */
[----:B------:R-:W-:Y:S01]  /*3d00*/  UIADD3 UR71, UPT, UPT, UR71, 0xb0, URZ ;  /* 0x000000b047477890 */ /* 0x000fe2000fffe0ff */
[----:B------:R-:W-:Y:S01]  /*3d10*/  SHF.L.U32 R2, R11, 0x1f, RZ ;  /* 0x0000001f0b027819 */ /* 0x000fe200000006ff */
[----:B------:R-:W-:-:S03]  /*3d20*/  UMOV UR4, 0x40 ;  /* 0x0000004000047882 */ /* 0x000fc60000000000 */
[----:B------:R-:W-:Y:S01]  /*3d30*/  UVIRTCOUNT.DEALLOC.SMPOOL 0x80 ;  /* 0x000000800000784c */ /* 0x000fe20000000000 */
[----:B--2---:R-:W-:Y:S02]  /*3d40*/  ULEA UR8, UR8, UR4, 0x18 ;  /* 0x0000000408087291 */ /* 0x004fe4000f8ec0ff */
[----:B------:R-:W-:-:S07]  /*3d50*/  ULEA UR4, UR74, UR71, 0x3 ;  /* 0x000000474a047291 */ /* 0x000fce000f8e18ff */
[----:B------:R2:W-:Y:S02]  /*3d60*/  @P0 STS.U8 [UR8+0x1c], R0 ;  /* 0x00001c00ff000988 */ /* 0x0005e40008000008 */
[----:B------:R-:W3:Y:S02]  /*3d70*/  SYNCS.PHASECHK.TRANS64.TRYWAIT P0, [UR4], R2 ;  /* 0x00000002ff0075a7 */ /* 0x000ee40008001104 */
[----:B--23--:R-:W-:Y:S05]  /*3d80*/  @!P0 BRA `(.L_x_62) ;  /* 0x0000004800448947 */ /* 0x00cfea0003800000 */
.L_x_149:
[----:B------:R-:W-:-:S04]  /*3d90*/  UIADD3 UR4, UPT, UPT, UR74, 0x1, URZ ;  /* 0x000000014a047890 */ /* 0x000fc8000fffe0ff */
[----:B------:R-:W-:-:S04]  /*3da0*/  UISETP.NE.AND UP0, UPT, UR4, 0x4, UPT ;  /* 0x000000040400788c */ /* 0x000fc8000bf05270 */
[----:B------:R-:W-:Y:S02]  /*3db0*/  USEL UR6, URZ, 0x1, UP0 ;  /* 0x00000001ff067887 */ /* 0x000fe40008000000 */
[----:B------:R-:W-:-:S04]  /*3dc0*/  USEL UR4, UR4, URZ, UP0 ;  /* 0x000000ff04047287 */ /* 0x000fc80008000000 */
[----:B-1----:R-:W-:Y:S01]  /*3dd0*/  ULEA UR5, UR4, UR71, 0x3 ;  /* 0x0000004704057291 */ /* 0x002fe2000f8e18ff */
[----:B--2---:R-:W-:-:S04]  /*3de0*/  LOP3.LUT R2, R11, UR6, RZ, 0x3c, !PT ;  /* 0x000000060b027c12 */ /* 0x004fc8000f8e3cff */
[----:B------:R-:W-:-:S04]  /*3df0*/  SHF.L.U32 R3, R2, 0x1f, RZ ;  /* 0x0000001f02037819 */ /* 0x000fc800000006ff */
[----:B------:R-:W1:Y:S02]  /*3e00*/  SYNCS.PHASECHK.TRANS64.TRYWAIT P0, [UR5], R3 ;  /* 0x00000003ff0075a7 */ /* 0x000e640008001105 */
[----:B-1----:R-:W-:Y:S05]  /*3e10*/  @!P0 BRA `(.L_x_63) ;  /* 0x0000004800388947 */ /* 0x002fea0003800000 */
.L_x_151:
[----:B------:R-:W-:-:S04]  /*3e20*/  UIADD3 UR4, UPT, UPT, UR4, 0x1, URZ ;  /* 0x0000000104047890 */ /* 0x000fc8000fffe0ff */
[----:B------:R-:W-:-:S04]  /*3e30*/  UISETP.NE.AND UP0, UPT, UR4, 0x4, UPT ;  /* 0x000000040400788c */ /* 0x000fc8000bf05270 */
[----:B------:R-:W-:Y:S02]  /*3e40*/  USEL UR6, URZ, 0x1, UP0 ;  /* 0x00000001ff067887 */ /* 0x000fe40008000000 */
[----:B------:R-:W-:-:S04]  /*3e50*/  USEL UR4, UR4, URZ, UP0 ;  /* 0x000000ff04047287 */ /* 0x000fc80008000000 */
[----:B------:R-:W-:Y:S01]  /*3e60*/  ULEA UR5, UR4, UR71, 0x3 ;  /* 0x0000004704057291 */ /* 0x000fe2000f8e18ff */
[----:B------:R-:W-:-:S04]  /*3e70*/  LOP3.LUT R2, R2, UR6, RZ, 0x3c, !PT ;  /* 0x0000000602027c12 */ /* 0x000fc8000f8e3cff */
[----:B-1----:R-:W-:-:S04]  /*3e80*/  SHF.L.U32 R3, R2, 0x1f, RZ ;  /* 0x0000001f02037819 */ /* 0x002fc800000006ff */
[----:B------:R-:W1:Y:S02]  /*3e90*/  SYNCS.PHASECHK.TRANS64.TRYWAIT P0, [UR5], R3 ;  /* 0x00000003ff0075a7 */ /* 0x000e640008001105 */
[----:B-1----:R-:W-:Y:S05]  /*3ea0*/  @!P0 BRA `(.L_x_64) ;  /* 0x00000048002c8947 */ /* 0x002fea0003800000 */
.L_x_153:
[----:B------:R-:W-:-:S04]  /*3eb0*/  UIADD3 UR4, UPT, UPT, UR4, 0x1, URZ ;  /* 0x0000000104047890 */ /* 0x000fc8000fffe0ff */
[----:B------:R-:W-:-:S04]  /*3ec0*/  UISETP.NE.AND UP0, UPT, UR4, 0x4, UPT ;  /* 0x000000040400788c */ /* 0x000fc8000bf05270 */
[----:B------:R-:W-:Y:S02]  /*3ed0*/  USEL UR5, URZ, 0x1, UP0 ;  /* 0x00000001ff057887 */ /* 0x000fe40008000000 */
[----:B------:R-:W-:-:S04]  /*3ee0*/  USEL UR4, UR4, URZ, UP0 ;  /* 0x000000ff04047287 */ /* 0x000fc80008000000 */
[----:B------:R-:W-:Y:S01]  /*3ef0*/  ULEA UR4, UR4, UR71, 0x3 ;  /* 0x0000004704047291 */ /* 0x000fe2000f8e18ff */
[----:B------:R-:W-:-:S04]  /*3f00*/  LOP3.LUT R2, R2, UR5, RZ, 0x3c, !PT ;  /* 0x0000000502027c12 */ /* 0x000fc8000f8e3cff */
[----:B------:R-:W-:-:S04]  /*3f10*/  SHF.L.U32 R2, R2, 0x1f, RZ ;  /* 0x0000001f02027819 */ /* 0x000fc800000006ff */
[----:B------:R-:W2:Y:S02]  /*3f20*/  SYNCS.PHASECHK.TRANS64.TRYWAIT P0, [UR4], R2 ;  /* 0x00000002ff0075a7 */ /* 0x000ea40008001104 */
[----:B--2---:R-:W-:Y:S05]  /*3f30*/  @!P0 BRA `(.L_x_65) ;  /* 0x0000004800208947 */ /* 0x004fea0003800000 */
.L_x_155:
[----:B------:R-:W-:Y:S01]  /*3f40*/  NOP ;  /* 0x0000000000007918 */ /* 0x000fe20000000000 */
[----:B-1----:R-:W1:Y:S01]  /*3f50*/  LDS R0, [UR8+0x14] ;  /* 0x00001408ff007984 */ /* 0x002e620008000800 */
[----:B------:R-:W-:Y:S01]  /*3f60*/  R2UR UR4, R14 ;  /* 0x000000000e0472ca */ /* 0x000fe200000e0000 */
[----:B------:R-:W-:Y:S01]  /*3f70*/  UMOV UR5, 0xffff ;  /* 0x0000ffff00057882 */ /* 0x000fe20000000000 */
[----:B------:R-:W-:-:S11]  /*3f80*/  UMOV UR6, 0x1 ;  /* 0x0000000100067882 */ /* 0x000fd60000000000 */
[----:B------:R-:W-:-:S04]  /*3f90*/  ULOP3.LUT UR4, UR4, 0xffff, URZ, 0xc0, !UPT ;  /* 0x0000ffff04047892 */ /* 0x000fc8000f8ec0ff */
[----:B------:R-:W-:-:S04]  /*3fa0*/  USHF.R.U32.HI UR4, URZ, 0x5, UR4 ;  /* 0x00000005ff047899 */ /* 0x000fc80008011604 */
[----:B------:R-:W-:Y:S02]  /*3fb0*/  USHF.L.U32 UR5, UR5, UR4, URZ ;  /* 0x0000000405057299 */ /* 0x000fe400080006ff */
[----:B------:R-:W-:-:S04]  /*3fc0*/  USHF.L.U32 UR4, UR6, UR4, URZ ;  /* 0x0000000406047299 */ /* 0x000fc800080006ff */
[----:B-1----:R-:W-:-:S04]  /*3fd0*/  LOP3.LUT R0, R0, UR5, RZ, 0xc0, !PT ;  /* 0x0000000500007c12 */ /* 0x002fc8000f8ec0ff */
[----:B------:R-:W-:-:S13]  /*3fe0*/  ISETP.NE.AND P0, PT, R0, UR5, PT ;  /* 0x0000000500007c0c */ /* 0x000fda000bf05270 */
[----:B------:R-:W-:Y:S05]  /*3ff0*/  @P0 BRA `(.L_x_66) ;  /* 0x0000000000580947 */ /* 0x000fea0003800000 */
[----:B------:R-:W1:Y:S02]  /*4000*/  LDS R0, [UR8+0x18] ;  /* 0x00001808ff007984 */ /* 0x000e640008000800 */
[----:B-1----:R-:W-:-:S04]  /*4010*/  LOP3.LUT R0, R0, UR4, RZ, 0xc0, !PT ;  /* 0x0000000400007c12 */ /* 0x002fc8000f8ec0ff */
[----:B------:R-:W-:-:S13]  /*4020*/  ISETP.NE.AND P0, PT, R0, UR4, PT ;  /* 0x0000000400007c0c */ /* 0x000fda000bf05270 */
[----:B------:R-:W-:Y:S05]  /*4030*/  @P0 BRA `(.L_x_67) ;  /* 0x00000000003c0947 */ /* 0x000fea0003800000 */
[----:B------:R-:W1:Y:S01]  /*4040*/  S2R R2, SR_LANEID ;  /* 0x0000000000027919 */ /* 0x000e620000000000 */
[----:B------:R-:W-:-:S06]  /*4050*/  ULOP3.LUT UR5, URZ, UR5, URZ, 0x33, !UPT ;  /* 0x00000005ff057292 */ /* 0x000fcc000f8e33ff */
[----:B------:R-:W-:-:S04]  /*4060*/  IMAD.U32 R0, RZ, RZ, UR5 ;  /* 0x00000005ff007e24 */ /* 0x000fc8000f8e00ff */
[----:B------:R2:W3:Y:S02]  /*4070*/  REDUX UR7, R0 ;  /* 0x00000000000773c4 */ /* 0x0004e40000000000 */
[----:B------:R4:W-:Y:S01]  /*4080*/  UTCATOMSWS.AND URZ, UR5 ;  /* 0x0000000500ff79e3 */ /* 0x0009e20008000000 */
[----:B--2---:R-:W-:Y:S01]  /*4090*/  LOP3.LUT R0, RZ, UR4, RZ, 0x33, !PT ;  /* 0x00000004ff007c12 */ /* 0x004fe2000f8e33ff */
[----:B------:R-:W-:Y:S02]  /*40a0*/  VOTEU.ANY UR4, UPT, PT ;  /* 0x0000000000047886 */ /* 0x000fe400038e0100 */
[----:B------:R-:W-:Y:S02]  /*40b0*/  UFLO.U32 UR4, UR4 ;  /* 0x00000004000472bd */ /* 0x000fe400080e0000 */
[----:B------:R-:W2:Y:S04]  /*40c0*/  REDUX UR6, R0 ;  /* 0x00000000000673c4 */ /* 0x000ea80000000000 */
[----:B-1----:R-:W-:-:S02]  /*40d0*/  ISETP.EQ.U32.AND P0, PT, R2, UR4, PT ;  /* 0x0000000402007c0c */ /* 0x002fc4000bf02070 */
[----:B---3--:R-:W-:-:S11]  /*40e0*/  MOV R2, UR7 ;  /* 0x0000000700027c02 */ /* 0x008fd60008000f00 */
[----:B------:R4:W-:Y:S01]  /*40f0*/  @P0 ATOMS.AND RZ, [UR8+0x14], R2 ;  /* 0x00001402ffff098c */ /* 0x0009e2000a800008 */
[----:B--2---:R-:W-:-:S05]  /*4100*/  IMAD.U32 R0, RZ, RZ, UR6 ;  /* 0x00000006ff007e24 */ /* 0x004fca000f8e00ff */
[----:B------:R4:W-:Y:S01]  /*4110*/  @P0 ATOMS.AND RZ, [UR8+0x18], R0 ;  /* 0x00001800ffff098c */ /* 0x0009e2000a800008 */
[----:B------:R-:W-:Y:S05]  /*4120*/  BRA `(.L_x_68) ;  /* 0x0000000000147947 */ /* 0x000fea0003800000 */
.L_x_67:
[----:B------:R-:W-:Y:S02]  /*4130*/  MOV R2, 0x4150 ;  /* 0x0000415000027802 */ /* 0x000fe40000000f00 */
[----:B-----5:R-:W-:Y:S05]  /*4140*/  CALL.REL.NOINC `($__internal_0_$__cuda_sm10x_tcgen05_guardrail_trap_col_being_dealloced_not_returned_by_alloc) ;  /* 0x0000004c00047944 */ /* 0x020fea0003c00000 */
[----:B------:R-:W-:Y:S05]  /*4150*/  BRA `(.L_x_68) ;  /* 0x0000000000087947 */ /* 0x000fea0003800000 */
.L_x_66:
[----:B------:R-:W-:Y:S02]  /*4160*/  MOV R2, 0x4180 ;  /* 0x0000418000027802 */ /* 0x000fe40000000f00 */
[----:B-----5:R-:W-:Y:S05]  /*4170*/  CALL.REL.NOINC `($__internal_2_$__cuda_sm10x_tcgen05_guardrail_trap_unallocated_columns_being_dealloced) ;  /* 0x0000004c00107944 */ /* 0x020fea0003c00000 */
.L_x_68:
[----:B------:R-:W-:Y:S01]  /*4180*/  NOP ;  /* 0x0000000000007918 */ /* 0x000fe20000000000 */
[----:B----4-:R-:W-:Y:S05]  /*4190*/  EXIT ;  /* 0x000000000000794d */ /* 0x010fea0003800000 */
.L_x_50:
[----:B------:R-:W-:-:S09]  /*41a0*/  UISETP.NE.OR UP2, UPT, UR10, 0x3, !UP2 ;  /* 0x000000030a00788c */ /* 0x000fd2000d745670 */
[----:B------:R-:W-:Y:S05]  /*41b0*/  BRA.U UP2, `(.L_x_69) ;  /* 0x0000001102087547 */ /* 0x000fea000b800000 */
[----:B------:R-:W1:Y:S01]  /*41c0*/  LDCU.64 UR4, c[0x0][0x888] ;  /* 0x00011100ff0477ac */ /* 0x000e620008000a00 */
[----:B------:R-:W2:Y:S01]  /*41d0*/  LDC R0, c[0x0][0xb30] ;  /* 0x0002cc00ff007b82 */ /* 0x000ea20000000800 */
[----:B------:R-:W-:Y:S01]  /*41e0*/  IMAD.MOV.U32 R30, RZ, RZ, 0x1 ;  /* 0x00000001ff1e7424 */ /* 0x000fe200078e00ff */
[----:B------:R-:W-:Y:S01]  /*41f0*/  CS2R R28, SRZ ;  /* 0x00000000001c7805 */ /* 0x000fe2000001ff00 */
[----:B------:R-:W4:Y:S01]  /*4200*/  LDCU.64 UR14, c[0x0][0x890] ;  /* 0x00011200ff0e77ac */ /* 0x000f220008000a00 */
[----:B------:R-:W-:Y:S01]  /*4210*/  IMAD.MOV.U32 R25, RZ, RZ, 0x2000 ;  /* 0x00002000ff197424 */ /* 0x000fe200078e00ff */
[----:B------:R-:W-:-:S03]  /*4220*/  UPLOP3.LUT UP1, UPT, UPT, UPT, UPT, 0x40, 0x4 ;  /* 0x000000000004789c */ /* 0x000fc60003f2e870 */
[----:B------:R-:W3:Y:S08]  /*4230*/  LDC R24, c[0x0][0x370] ;  /* 0x0000dc00ff187b82 */ /* 0x000ef00000000800 */
[----:B------:R-:W3:Y:S01]  /*4240*/  LDC R3, c[0x0][0xb0c] ;  /* 0x0002c300ff037b82 */ /* 0x000ee20000000800 */
[----:B-1----:R-:W-:-:S03]  /*4250*/  UISETP.NE.U32.AND UP2, UPT, UR4, URZ, UPT ;  /* 0x000000ff0400728c */ /* 0x002fc6000bf45070 */
[----:B------:R-:W-:Y:S01]  /*4260*/  UMOV UR4, 0x400 ;  /* 0x0000040000047882 */ /* 0x000fe20000000000 */
[----:B----4-:R-:W-:Y:S02]  /*4270*/  UISETP.NE.U32.AND UP3, UPT, UR14, URZ, UPT ;  /* 0x000000ff0e00728c */ /* 0x010fe4000bf65070 */
[----:B------:R-:W-:Y:S01]  /*4280*/  ULEA UR4, UR45, UR4, 0x18 ;  /* 0x000000042d047291 */ /* 0x000fe2000f8ec0ff */
[----:B------:R-:W1:Y:S01]  /*4290*/  LDC R18, c[0x0][0xb20] ;  /* 0x0002c800ff127b82 */ /* 0x000e620000000800 */
[----:B--2---:R-:W-:Y:S01]  /*42a0*/  ISETP.NE.AND P1, PT, R0, 0x1, PT ;  /* 0x000000010000780c */ /* 0x004fe20003f25270 */
[----:B------:R-:W-:Y:S02]  /*42b0*/  UISETP.NE.AND.EX UP2, UPT, UR5, URZ, UPT, UP2 ;  /* 0x000000ff0500728c */ /* 0x000fe4000bf45320 */
[----:B------:R-:W-:Y:S02]  /*42c0*/  UIADD3 UR13, UPT, UPT, UR4, 0x38, URZ ;  /* 0x00000038040d7890 */ /* 0x000fe4000fffe0ff */
[----:B------:R-:W-:-:S02]  /*42d0*/  UIADD3 UR33, UPT, UPT, UR4, 0x20, URZ ;  /* 0x0000002004217890 */ /* 0x000fc4000fffe0ff */
[----:B-----5:R-:W2:Y:S01]  /*42e0*/  LDC.64 R32, c[0x0][0x348] ;  /* 0x0000d200ff207b82 */ /* 0x020ea20000000a00 */
[----:B------:R-:W-:Y:S02]  /*42f0*/  UIADD3 UR25, UPT, UPT, UR4, 0x28, URZ ;  /* 0x0000002804197890 */ /* 0x000fe4000fffe0ff */
[----:B------:R-:W-:Y:S02]  /*4300*/  UIADD3 UR17, UPT, UPT, UR4, 0x30, URZ ;  /* 0x0000003004117890 */ /* 0x000fe4000fffe0ff */
[----:B------:R-:W-:Y:S02]  /*4310*/  UPRMT UR13, UR45, 0x654, UR13 ;  /* 0x000006542d0d7896 */ /* 0x000fe4000800000d */
[----:B------:R-:W-:Y:S01]  /*4320*/  UISETP.NE.AND.EX UP3, UPT, UR15, URZ, UPT, UP3 ;  /* 0x000000ff0f00728c */ /* 0x000fe2000bf65330 */
[----:B------:R-:W4:Y:S08]  /*4330*/  LDC.64 R16, c[0x0][0xb10] ;  /* 0x0002c400ff107b82 */ /* 0x000f300000000a00 */
[----:B------:R-:W1:Y:S08]  /*4340*/  LDC.64 R6, c[0x0][0xb18] ;  /* 0x0002c600ff067b82 */ /* 0x000e700000000a00 */
[----:B------:R-:W1:Y:S08]  /*4350*/  LDC.64 R4, c[0x0][0xb28] ;  /* 0x0002ca00ff047b82 */ /* 0x000e700000000a00 */
[----:B---3--:R-:W1:Y:S02]  /*4360*/  LDC R19, c[0x0][0x374] ;  /* 0x0000dd00ff137b82 */ /* 0x008e640000000800 */
.L_x_80:
[C---:B------:R-:W-:Y:S02]  /*4370*/  LEA R0, R29.reuse, UR4, 0x3 ;  /* 0x000000041d007c11 */ /* 0x040fe4000f8e18ff */
[----:B------:R-:W-:Y:S02]  /*4380*/  SHF.L.U32 R2, R28, 0x1f, RZ ;  /* 0x0000001f1c027819 */ /* 0x000fe400000006ff */
[----:B------:R-:W-:Y:S02]  /*4390*/  LEA R20, R29, UR4, 0x4 ;  /* 0x000000041d147c11 */ /* 0x000fe4000f8e20ff */
[----:B---3--:R-:W3:Y:S02]  /*43a0*/  SYNCS.PHASECHK.TRANS64.TRYWAIT P0, [R0+URZ+0x70], R2 ;  /* 0x00007002000075a7 */ /* 0x008ee400080011ff */
[----:B---3--:R-:W-:Y:S05]  /*43b0*/  @!P0 BRA `(.L_x_70) ;  /* 0x0000004400188947 */ /* 0x008fea0003800000 */
.L_x_156:
[----:B------:R-:W-:Y:S01]  /*43c0*/  ISETP.GE.AND P0, PT, R26, 0x1, PT ;  /* 0x000000011a00780c */ /* 0x000fe20003f06270 */
[----:B------:R-:W5:Y:S01]  /*43d0*/  LDS.128 R20, [R20+0x100] ;  /* 0x0001000014147984 */ /* 0x000f620000000c00 */
[----:B---3--:R-:W-:Y:S01]  /*43e0*/  VIADD R0, R0, 0x80 ;  /* 0x0000008000007836 */ /* 0x008fe20000000000 */
[----:B------:R-:W-:Y:S01]  /*43f0*/  @!PT LDS RZ, [RZ] ;  /* 0x00000000fffff984 */ /* 0x000fe20000000800 */
[----:B------:R-:W-:Y:S01]  /*4400*/  @!PT LDS RZ, [RZ] ;  /* 0x00000000fffff984 */ /* 0x000fe20000000800 */
[----:B------:R-:W-:Y:S01]  /*4410*/  @!PT LDS RZ, [RZ] ;  /* 0x00000000fffff984 */ /* 0x000fe20000000800 */
[----:B------:R-:W-:Y:S01]  /*4420*/  @!PT LDS RZ, [RZ] ;  /* 0x00000000fffff984 */ /* 0x000fe20000000800 */
[----:B------:R3:W-:Y:S06]  /*4430*/  MEMBAR.ALL.CTA ;  /* 0x0000000000007992 */ /* 0x0007ec0000008000 */
[----:B---3--:R-:W3:Y:S01]  /*4440*/  FENCE.VIEW.ASYNC.S ;  /* 0x00000000000073c6 */ /* 0x008ee20000000000 */
[----:B------:R-:W-:Y:S04]  /*4450*/  PRMT R0, RZ, 0x654, R0 ;  /* 0x00000654ff007816 */ /* 0x000fe80000000000 */
[----:B---3--:R3:W-:Y:S01]  /*4460*/  SYNCS.ARRIVE.TRANS64.RED.A1T0 RZ, [R0+URZ], RZ ;  /* 0x000000ff00ff79a7 */ /* 0x0087e200081004ff */
[----:B-----5:R-:W-:Y:S11]  /*4470*/  LOP3.LUT P3, RZ, R22, 0x1, RZ, 0xc0, !PT ;  /* 0x0000000116ff7812 */ /* 0x020ff6000786c0ff */
[----:B------:R-:W-:Y:S02]  /*4480*/  @!UPT UIADD3 URZ, UPT, UPT, URZ, URZ, URZ ;  /* 0x000000fffffff290 */ /* 0x000fe4000fffe0ff */
[----:B------:R-:W-:Y:S02]  /*4490*/  @P3 MOV R11, R20 ;  /* 0x00000014000b3202 */ /* 0x000fe40000000f00 */
[----:B------:R-:W-:Y:S01]  /*44a0*/  @P3 LOP3.LUT R10, R21, 0xffff, RZ, 0xc0, !PT ;  /* 0x0000ffff150a3812 */ /* 0x000fe200078ec0ff */
[----:B---3--:R-:W-:Y:S06]  /*44b0*/  @!P0 BRA `(.L_x_71) ;  /* 0x0000000000a48947 */ /* 0x008fec0003800000 */
[-C--:B-1----:R-:W-:Y:S01]  /*44c0*/  IMAD.HI.U32 R0, R19, R7.reuse, RZ ;  /* 0x0000000713007227 */ /* 0x082fe200078e00ff */
[----:B------:R-:W-:Y:S02]  /*44d0*/  ISETP.NE.AND P0, PT, R6, 0x1, PT ;  /* 0x000000010600780c */ /* 0x000fe40003f05270 */
[----:B------:R-:W-:Y:S01]  /*44e0*/  ISETP.NE.AND P2, PT, R26, 0x1, PT ;  /* 0x000000011a00780c */ /* 0x000fe20003f45270 */
[----:B----4-:R-:W-:Y:S01]  /*44f0*/  IMAD.HI.U32 R9, R24, R16, RZ ;  /* 0x0000001018097227 */ /* 0x010fe200078e00ff */
[----:B------:R-:W-:Y:S02]  /*4500*/  SHF.R.U32.HI R0, RZ, R18, R0 ;  /* 0x00000012ff007219 */ /* 0x000fe40000011600 */
[----:B------:R-:W-:Y:S01]  /*4510*/  ISETP.NE.AND P4, PT, R3, 0x1, PT ;  /* 0x000000010300780c */ /* 0x000fe20003f85270 */
[----:B------:R-:W-:Y:S01]  /*4520*/  IMAD.HI.U32 R13, R10, R7, RZ ;  /* 0x000000070a0d7227 */ /* 0x000fe200078e00ff */
[----:B------:R-:W-:Y:S02]  /*4530*/  SHF.R.U32.HI R9, RZ, R17, R9 ;  /* 0x00000011ff097219 */ /* 0x000fe40000011609 */
[----:B------:R-:W-:Y:S01]  /*4540*/  SEL R0, R19, R0, !P0 ;  /* 0x0000000013007207 */ /* 0x000fe20004000000 */
[----:B------:R-:W-:Y:S01]  /*4550*/  IMAD.HI.U32 R12, R11, R16, RZ ;  /* 0x000000100b0c7227 */ /* 0x000fe200078e00ff */
[----:B------:R-:W-:Y:S03]  /*4560*/  SEL R9, R24, R9, !P4 ;  /* 0x0000000918097207 */ /* 0x000fe60006000000 */
[-C--:B------:R-:W-:Y:S01]  /*4570*/  IMAD.HI.U32 R8, R0, R4.reuse, RZ ;  /* 0x0000000400087227 */ /* 0x080fe200078e00ff */
[----:B------:R-:W-:Y:S03]  /*4580*/  SHF.R.U32.HI R12, RZ, R17, R12 ;  /* 0x00000011ff0c7219 */ /* 0x000fe6000001160c */
[----:B------:R-:W-:Y:S01]  /*4590*/  IMAD.HI.U32 R2, R9, R4, RZ ;  /* 0x0000000409027227 */ /* 0x000fe200078e00ff */
[-C--:B------:R-:W-:Y:S02]  /*45a0*/  @P2 SHF.R.U32.HI R0, RZ, R5.reuse, R8 ;  /* 0x00000005ff002219 */ /* 0x080fe40000011608 */
[----:B------:R-:W-:Y:S02]  /*45b0*/  SHF.R.U32.HI R8, RZ, R18, R13 ;  /* 0x00000012ff087219 */ /* 0x000fe4000001160d */
[----:B------:R-:W-:Y:S01]  /*45c0*/  @P2 SHF.R.U32.HI R9, RZ, R5, R2 ;  /* 0x00000005ff092219 */ /* 0x000fe20000011602 */
[----:B------:R-:W-:Y:S01]  /*45d0*/  IMAD R0, R26, R0, RZ ;  /* 0x000000001a007224 */ /* 0x000fe200078e02ff */
[----:B------:R-:W-:Y:S02]  /*45e0*/  SEL R8, R10, R8, !P0 ;  /* 0x000000080a087207 */ /* 0x000fe40004000000 */
[----:B------:R-:W-:Y:S01]  /*45f0*/  SEL R2, R11, R12, !P4 ;  /* 0x0000000c0b027207 */ /* 0x000fe20006000000 */
[----:B------:R-:W-:Y:S01]  /*4600*/  IMAD R12, R26, R9, RZ ;  /* 0x000000091a0c7224 */ /* 0x000fe200078e02ff */
[C---:B------:R-:W-:Y:S01]  /*4610*/  ISETP.GE.AND P0, PT, R8.reuse, R0, PT ;  /* 0x000000000800720c */ /* 0x040fe20003f06270 */
[----:B------:R-:W-:Y:S03]  /*4620*/  IMAD.HI.U32 R0, R8, R4, RZ ;  /* 0x0000000408007227 */ /* 0x000fe600078e00ff */
[----:B------:R-:W-:Y:S02]  /*4630*/  ISETP.GE.OR P0, PT, R2, R12, P0 ;  /* 0x0000000c0200720c */ /* 0x000fe40000706670 */
[-C--:B------:R-:W-:Y:S04]  /*4640*/  SHF.R.U32.HI R0, RZ, R5.reuse, R0 ;  /* 0x00000005ff007219 */ /* 0x080fe80000011600 */
[----:B------:R-:W-:Y:S05]  /*4650*/  SEL R13, R8, R0, !P2 ;  /* 0x00000000080d7207 */ /* 0x000fea0005000000 */
[----:B------:R-:W-:Y:S02]  /*4660*/  IMAD.MOV R12, RZ, RZ, -R13 ;  /* 0x000000ffff0c7224 */ /* 0x000fe400078e0a0d */
[----:B------:R-:W-:Y:S04]  /*4670*/  @!P0 IMAD.HI.U32 R0, R2, R4, RZ ;  /* 0x0000000402008227 */ /* 0x000fe800078e00ff */
[----:B------:R-:W-:Y:S01]  /*4680*/  IMAD R12, R26, R12, R8 ;  /* 0x0000000c1a0c7224 */ /* 0x000fe200078e0208 */
[----:B------:R-:W-:Y:S04]  /*4690*/  @!P0 SHF.R.U32.HI R0, RZ, R5, R0 ;  /* 0x00000005ff008219 */ /* 0x000fe80000011600 */
[----:B------:R-:W-:Y:S04]  /*46a0*/  @!P0 SEL R0, R2, R0, !P2 ;  /* 0x0000000002008207 */ /* 0x000fe80005000000 */
[----:B------:R-:W-:Y:S01]  /*46b0*/  @!P0 IADD3 R13, PT, PT, R13, -R0, RZ ;  /* 0x800000000d0d8210 */ /* 0x000fe20007ffe0ff */
[----:B------:R-:W-:Y:S01]  /*46c0*/  @!P0 IMAD R0, R9, R12, R0 ;  /* 0x0000000c09008224 */ /* 0x000fe200078e0200 */
[----:B------:R-:W-:Y:S01]  /*46d0*/  IADD3 R9, PT, PT, -R8, RZ, RZ ;  /* 0x000000ff08097210 */ /* 0x000fe20007ffe1ff */
[--C-:B------:R-:W-:Y:S02]  /*46e0*/  IMAD.MOV R12, RZ, RZ, -R2.reuse ;  /* 0x000000ffff0c7224 */ /* 0x100fe400078e0a02 */
[----:B------:R-:W-:Y:S02]  /*46f0*/  @!P0 IMAD R8, R13, R26, R2 ;  /* 0x0000001a0d088224 */ /* 0x000fe400078e0202 */
[----:B------:R-:W-:Y:S02]  /*4700*/  @!P0 IMAD.MOV.U32 R2, RZ, RZ, R0 ;  /* 0x000000ffff028224 */ /* 0x000fe400078e0000 */
[----:B------:R-:W-:Y:S02]  /*4710*/  IMAD R11, R3, R12, R11 ;  /* 0x0000000c030b7224 */ /* 0x000fe400078e020b */
[----:B------:R-:W-:Y:S02]  /*4720*/  IMAD R10, R6, R9, R10 ;  /* 0x00000009060a7224 */ /* 0x000fe400078e020a */
[----:B------:R-:W-:Y:S02]  /*4730*/  IMAD R11, R2, R3, R11 ;  /* 0x00000003020b7224 */ /* 0x000fe400078e020b */
[----:B------:R-:W-:Y:S02]  /*4740*/  IMAD R10, R8, R6, R10 ;  /* 0x00000006080a7224 */ /* 0x000fe400078e020a */
.L_x_71:
[----:B------:R-:W-:Y:S05]  /*4750*/  BRA.U UP1, `(.L_x_72) ;  /* 0x0000000101107547 */ /* 0x000fea000b800000 */
[----:B------:R-:W-:Y:S04]  /*4760*/  MOV R2, UR21 ;  /* 0x0000001500027c02 */ /* 0x000fe80008000f00 */
[----:B------:R-:W-:Y:S04]  /*4770*/  SHF.L.U32 R2, R2, 0x1f, RZ ;  /* 0x0000001f02027819 */ /* 0x000fe800000006ff */
[----:B------:R-:W3:Y:S02]  /*4780*/  SYNCS.PHASECHK.TRANS64.TRYWAIT P0, [UR4+0x68], R2 ;  /* 0x00006802ff0075a7 */ /* 0x000ee40008001104 */
[----:B---3--:R-:W-:Y:S05]  /*4790*/  @!P0 BRA `(.L_x_73) ;  /* 0x0000004000348947 */ /* 0x008fea0003800000 */
.L_x_72:
[----:B------:R-:W-:Y:S02]  /*47a0*/  R2UR UR35, R15 ;  /* 0x000000000f2372ca */ /* 0x000fe400000e0000 */
[----:B------:R-:W-:Y:S02]  /*47b0*/  R2UR UR34, R14 ;  /* 0x000000000e2272ca */ /* 0x000fe400000e0000 */
[----:B------:R-:W-:Y:S02]  /*47c0*/  ISETP.NE.U32.AND P2, PT, RZ, UR14, PT ;  /* 0x0000000eff007c0c */ /* 0x000fe4000bf45070 */
[----:B------:R-:W-:Y:S02]  /*47d0*/  SHF.L.U32 R14, R30, 0x1f, RZ ;  /* 0x0000001f1e0e7819 */ /* 0x000fe400000006ff */
[----:B------:R-:W-:Y:S05]  /*47e0*/  ISETP.NE.AND.EX P2, PT, RZ, UR15, PT, P2 ;  /* 0x0000000fff007c0c */ /* 0x000fea000bf45320 */
[----:B------:R-:W-:Y:S02]  /*47f0*/  USHF.L.U32 UR35, UR35, 0x6, URZ ;  /* 0x0000000623237899 */ /* 0x000fe400080006ff */
[----:B------:R-:W-:Y:S01]  /*4800*/  USHF.L.U32 UR34, UR34, 0x7, URZ ;  /* 0x0000000722227899 */ /* 0x000fe200080006ff */
[----:B------:R-:W-:Y:S11]  /*4810*/  BRA.U !UP3, `(.L_x_74) ;  /* 0x000000010b347547 */ /* 0x000ff6000b800000 */
[----:B------:R-:W-:Y:S01]  /*4820*/  UPLOP3.LUT UP0, UPT, UPT, UPT, UP2, 0x80, 0x8 ;  /* 0x000000000008789c */ /* 0x000fe20003f0f020 */
[----:B---3--:R-:W-:Y:S02]  /*4830*/  HFMA2 R0, -RZ, RZ, 0, 5.9604644775390625e-08 ;  /* 0x00000001ff007431 */ /* 0x008fe400000001ff */
[----:B------:R-:W-:Y:S03]  /*4840*/  IMAD.MOV.U32 R64, RZ, RZ, 0x1 ;  /* 0x00000001ff407424 */ /* 0x000fe600078e00ff */
[----:B------:R-:W-:Y:S05]  /*4850*/  PLOP3.LUT P0, PT, PT, PT, UP0, 0x80, 0x8 ;  /* 0x000000000008781c */ /* 0x000fea0003f0f008 */
[----:B------:R-:W3:Y:S01]  /*4860*/  @UP0 LDCU.64 UR6, c[0x0][0x888] ;  /* 0x00011100ff0607ac */ /* 0x000ee20008000a00 */
[----:B------:R-:W-:Y:S07]  /*4870*/  @UP0 UIMAD UR5, UR60, UR14, URZ ;  /* 0x0000000e3c0502a4 */ /* 0x000fee000f8e02ff */
[----:B------:R-:W-:Y:S01]  /*4880*/  @!P0 PRMT R64, R0, 0x7610, R64 ;  /* 0x0000761000408816 */ /* 0x000fe20000000040 */
[----:B---3--:R-:W-:Y:S03]  /*4890*/  @UP0 UIMAD.WIDE UR6, UR5, 0x4, UR6 ;  /* 0x00000004050608a5 */ /* 0x008fe6000f8e0206 */
[----:B------:R-:W3:Y:S03]  /*48a0*/  @!UP0 LDCU UR5, c[0x0][0x880] ;  /* 0x00011000ff0587ac */ /* 0x000ee60008000800 */
[----:B------:R-:W-:Y:S01]  /*48b0*/  IMAD.U32 R8, RZ, RZ, UR6 ;  /* 0x00000006ff087e24 */ /* 0x000fe2000f8e00ff */
[----:B------:R-:W-:Y:S05]  /*48c0*/  MOV R9, UR7 ;  /* 0x0000000700097c02 */ /* 0x000fea0008000f00 */
[----:B------:R1:W5:Y:S02]  /*48d0*/  @P0 LDG.E R35, desc[UR52][R8.64] ;  /* 0x0000003408230981 */ /* 0x000364000c1e1900 */
[----:B-1-3--:R-:W-:Y:S07]  /*48e0*/  @!P0 IMAD.U32 R35, RZ, RZ, UR5 ;  /* 0x00000005ff238e24 */ /* 0x00afee000f8e00ff */
.L_x_74:
[----:B-----5:R-:W-:Y:S01]  /*48f0*/  @!P2 FSETP.EQ.AND P0, PT, R35, RZ, PT ;  /* 0x000000ff2300a20b */ /* 0x020fe20003f02000 */
[----:B------:R-:W-:Y:S01]  /*4900*/  @!UPT UIADD3 URZ, UPT, UPT, URZ, URZ, URZ ;  /* 0x000000fffffff290 */ /* 0x000fe2000fffe0ff */
[----:B------:R-:W-:Y:S11]  /*4910*/  @!P2 BRA `(.L_x_75) ;  /* 0x000000000014a947 */ /* 0x000ff60003800000 */
[----:B------:R-:W-:Y:S02]  /*4920*/  LOP3.LUT P2, RZ, R64, 0xff, RZ, 0xc0, !PT ;  /* 0x000000ff40ff7812 */ /* 0x000fe4000784c0ff */
[----:B------:R-:W-:Y:S04]  /*4930*/  PLOP3.LUT P0, PT, PT, PT, UP0, 0x80, 0x8 ;  /* 0x000000000008781c */ /* 0x000fe80003f0f008 */
[----:B------:R-:W-:Y:S07]  /*4940*/  PLOP3.LUT P0, PT, P0, PT, PT, 0x8, 0x80 ;  /* 0x000000000080781c */ /* 0x000fee000070e170 */
[----:B------:R-:W-:Y:S11]  /*4950*/  @P2 FSETP.EQ.AND P0, PT, R35, RZ, PT ;  /* 0x000000ff2300220b */ /* 0x000ff60003f02000 */
[----:B------:R-:W-:Y:S02]  /*4960*/  @!UPT UIADD3 URZ, UPT, UPT, URZ, URZ, URZ ;  /* 0x000000fffffff290 */ /* 0x000fe4000fffe0ff */
.L_x_75:
[----:B------:R-:W5:Y:S01]  /*4970*/  SYNCS.PHASECHK.TRANS64.TRYWAIT P2, [UR4+0x40], R14 ;  /* 0x0000400eff0075a7 */ /* 0x000f620008041104 */
[----:B------:R-:W-:Y:S04]  /*4980*/  ELECT P4, URZ, PT ;  /* 0x0000000000ff782f */ /* 0x000fe80003880000 */
[----:B------:R-:W-:Y:S11]  /*4990*/  PLOP3.LUT P4, PT, P0, P4, PT, 0xf2, 0x2f ;  /* 0x00000000002f781c */ /* 0x000ff60000789e72 */
[----:B------:R-:W-:Y:S02]  /*49a0*/  @!UPT UIADD3 URZ, UPT, UPT, URZ, URZ, URZ ;  /* 0x000000fffffff290 */ /* 0x000fe4000fffe0ff */
[----:B--2---:R-:W-:Y:S05]  /*49b0*/  @!P4 IADD3 R8, P0, PT, R32, 0x580, RZ ;  /* 0x000005802008c810 */ /* 0x004fea0007f1e0ff */
[----:B---3--:R-:W-:Y:S01]  /*49c0*/  @!P4 IMAD.X R2, RZ, RZ, R33, P0 ;  /* 0x000000ffff02c224 */ /* 0x008fe200000e0621 */
[----:B-----5:R-:W-:Y:S07]  /*49d0*/  @!P2 BRA `(.L_x_76) ;  /* 0x0000003c00bca947 */ /* 0x020fee0003800000 */
.L_x_159:
[----:B------:R-:W-:Y:S01]  /*49e0*/  @!P4 R2UR UR6, R8 ;  /* 0x000000000806c2ca */ /* 0x000fe200000e0000 */
[----:B------:R-:W-:Y:S01]  /*49f0*/  VOTEU.ALL UP1, P4 ;  /* 0x0000000000ff7886 */ /* 0x000fe20002020000 */
[----:B------:R-:W-:Y:S01]  /*4a00*/  @!P4 R2UR UR5, R2 ;  /* 0x000000000205c2ca */ /* 0x000fe200000e0000 */
[----:B--2---:R-:W-:Y:S01]  /*4a10*/  @!P4 IMAD.MOV.U32 R0, RZ, RZ, 0x2000 ;  /* 0x00002000ff00c424 */ /* 0x004fe200078e00ff */
[----:B------:R-:W-:Y:S01]  /*4a20*/  UMOV UR8, 0x0 ;  /* 0x0000000000087882 */ /* 0x000fe20000000000 */
[----:B------:R-:W-:Y:S01]  /*4a30*/  UMOV UR9, 0x10000000 ;  /* 0x1000000000097882 */ /* 0x000fe20000000000 */
[----:B------:R-:W-:Y:S01]  /*4a40*/  @!UP1 UIADD3 UR32, UPT, UPT, UR4, 0x400, URZ ;  /* 0x0000040004209890 */ /* 0x000fe2000fffe0ff */
[----:B------:R-:W-:Y:S01]  /*4a50*/  VOTEU.ALL UP1, P4 ;  /* 0x0000000000ff7886 */ /* 0x000fe20002020000 */
[----:B------:R-:W-:Y:S05]  /*4a60*/  UMOV UR36, UR60 ;  /* 0x0000003c00247c82 */ /* 0x000fea0008000000 */
[----:B------:R-:W-:Y:S02]  /*4a70*/  IMAD.U32 R8, RZ, RZ, UR6 ;  /* 0x00000006ff087e24 */ /* 0x000fe4000f8e00ff */
[----:B------:R-:W-:Y:S01]  /*4a80*/  IMAD.U32 R9, RZ, RZ, UR5 ;  /* 0x00000005ff097e24 */ /* 0x000fe2000f8e00ff */
[----:B------:R-:W-:Y:S02]  /*4a90*/  UPRMT UR5, UR45, 0x654, UR33 ;  /* 0x000006542d057896 */ /* 0x000fe40008000021 */
[----:B------:R-:W-:Y:S02]  /*4aa0*/  @!P4 R2UR UR6, R8 ;  /* 0x000000000806c2ca */ /* 0x000fe400000e0000 */
[----:B------:R-:W-:Y:S02]  /*4ab0*/  @!P4 R2UR UR7, R9 ;  /* 0x000000000907c2ca */ /* 0x000fe400000e0000 */
[----:B------:R-:W-:Y:S05]  /*4ac0*/  @!P4 IADD3 R8, P0, PT, R32, 0x580, RZ ;  /* 0x000005802008c810 */ /* 0x000fea0007f1e0ff */
[----:B------:R-:W-:Y:S06]  /*4ad0*/  @!P4 IMAD.X R2, RZ, RZ, R33, P0 ;  /* 0x000000ffff02c224 */ /* 0x000fec00000e0621 */
[----:B------:R2:W-:Y:S01]  /*4ae0*/  @!UP1 UTMALDG.3D [UR32], [UR6], desc[UR8] ;  /* 0x00000820060095b4 */ /* 0x0005e20008011000 */
[----:B------:R2:W-:Y:S01]  /*4af0*/  @!P4 SYNCS.ARRIVE.TRANS64.RED.A0TR RZ, [UR4+0x20], R0 ;  /* 0x00002000ffffc9a7 */ /* 0x0005e20008300404 */
[----:B------:R-:W-:Y:S01]  /*4b00*/  SYNCS.ARRIVE.TRANS64.RED.A1T0 RZ, [UR5], RZ ;  /* 0x000000ffffff79a7 */ /* 0x000fe20008100405 */
[----:B------:R-:W3:Y:S02]  /*4b10*/  SYNCS.PHASECHK.TRANS64.TRYWAIT P2, [UR4+0x48], R14 ;  /* 0x0000480eff0075a7 */ /* 0x000ee40008041104 */
[----:B--23--:R-:W-:Y:S05]  /*4b20*/  @!P2 BRA `(.L_x_77) ;  /* 0x0000003c0080a947 */ /* 0x00cfea0003800000 */
.L_x_161:
[----:B------:R-:W-:Y:S01]  /*4b30*/  @!P4 R2UR UR6, R8 ;  /* 0x000000000806c2ca */ /* 0x000fe200000e0000 */
[----:B------:R-:W-:Y:S01]  /*4b40*/  VOTEU.ALL UP1, P4 ;  /* 0x0000000000ff7886 */ /* 0x000fe20002020000 */
[----:B------:R-:W-:Y:S01]  /*4b50*/  @!P4 R2UR UR5, R2 ;  /* 0x000000000205c2ca */ /* 0x000fe200000e0000 */
[----:B--2---:R-:W-:Y:S01]  /*4b60*/  @!P4 IMAD.MOV.U32 R0, RZ, RZ, 0x2000 ;  /* 0x00002000ff00c424 */ /* 0x004fe200078e00ff */
[----:B------:R-:W-:Y:S01]  /*4b70*/  UMOV UR8, 0x0 ;  /* 0x0000000000087882 */ /* 0x000fe20000000000 */
[----:B------:R-:W-:Y:S01]  /*4b80*/  UMOV UR9, 0x10000000 ;  /* 0x1000000000097882 */ /* 0x000fe20000000000 */
[----:B------:R-:W-:Y:S02]  /*4b90*/  @!UP1 UIADD3 UR26, UPT, UPT, UR34, 0x20, URZ ;  /* 0x00000020221a9890 */ /* 0x000fe4000fffe0ff */
[----:B------:R-:W-:Y:S01]  /*4ba0*/  @!UP1 UIADD3 UR24, UPT, UPT, UR4, 0x2400, URZ ;  /* 0x0000240004189890 */ /* 0x000fe2000fffe0ff */
[----:B------:R-:W-:Y:S01]  /*4bb0*/  VOTEU.ALL UP1, P4 ;  /* 0x0000000000ff7886 */ /* 0x000fe20002020000 */
[----:B------:R-:W-:Y:S01]  /*4bc0*/  UMOV UR27, UR35 ;  /* 0x00000023001b7c82 */ /* 0x000fe20008000000 */
[----:B------:R-:W-:Y:S02]  /*4bd0*/  UMOV UR28, UR60 ;  /* 0x0000003c001c7c82 */ /* 0x000fe40008000000 */
        /* <DEDUP_REMOVED lines=12> */
.L_x_163:
[----:B------:R-:W3:Y:S01]  /*4ca0*/  LDC.64 R12, c[0x0][0xb18] ;  /* 0x0002c600ff0c7b82 */ /* 0x000ee20000000a00 */
[----:B------:R-:W-:Y:S01]  /*4cb0*/  @!P4 R2UR UR5, R2 ;  /* 0x000000000205c2ca */ /* 0x000fe200000e0000 */
[----:B------:R-:W-:Y:S01]  /*4cc0*/  VOTEU.ALL UP1, P4 ;  /* 0x0000000000ff7886 */ /* 0x000fe20002020000 */
[----:B------:R-:W-:Y:S01]  /*4cd0*/  @!P4 R2UR UR6, R8 ;  /* 0x000000000806c2ca */ /* 0x000fe200000e0000 */
[----:B--2---:R-:W-:Y:S01]  /*4ce0*/  @!P4 IMAD.MOV.U32 R0, RZ, RZ, 0x2000 ;  /* 0x00002000ff00c424 */ /* 0x004fe200078e00ff */
[----:B------:R-:W-:Y:S03]  /*4cf0*/  UMOV UR8, 0x0 ;  /* 0x0000000000087882 */ /* 0x000fe60000000000 */
[----:B------:R-:W2:Y:S01]  /*4d00*/  @!P1 LDC R2, c[0x0][0xb0c] ;  /* 0x0002c300ff029b82 */ /* 0x000ea20000000800 */
[----:B------:R-:W-:Y:S01]  /*4d10*/  @!UP1 UIADD3 UR18, UPT, UPT, UR34, 0x40, URZ ;  /* 0x0000004022129890 */ /* 0x000fe2000fffe0ff */
[----:B------:R-:W-:Y:S01]  /*4d20*/  @P3 SHF.R.U32.HI R27, RZ, 0x10, R21 ;  /* 0x00000010ff1b3819 */ /* 0x000fe20000011615 */
[----:B------:R-:W-:Y:S01]  /*4d30*/  @!UP1 UIADD3 UR16, UPT, UPT, UR4, 0x4400, URZ ;  /* 0x0000440004109890 */ /* 0x000fe2000fffe0ff */
[----:B------:R-:W-:Y:S01]  /*4d40*/  VIADD R29, R29, 0x1 ;  /* 0x000000011d1d7836 */ /* 0x000fe20000000000 */
[----:B------:R-:W-:Y:S01]  /*4d50*/  VOTEU.ALL UP1, P4 ;  /* 0x0000000000ff7886 */ /* 0x000fe20002020000 */
[----:B------:R-:W-:Y:S01]  /*4d60*/  UMOV UR9, 0x10000000 ;  /* 0x1000000000097882 */ /* 0x000fe20000000000 */
[----:B------:R-:W-:Y:S01]  /*4d70*/  UMOV UR19, UR35 ;  /* 0x0000002300137c82 */ /* 0x000fe20008000000 */
[----:B------:R-:W-:Y:S01]  /*4d80*/  IMAD.U32 R9, RZ, RZ, UR5 ;  /* 0x00000005ff097e24 */ /* 0x000fe2000f8e00ff */
[----:B------:R-:W-:Y:S01]  /*4d90*/  UMOV UR20, UR60 ;  /* 0x0000003c00147c82 */ /* 0x000fe20008000000 */
[----:B------:R-:W-:Y:S01]  /*4da0*/  IMAD.U32 R8, RZ, RZ, UR6 ;  /* 0x00000006ff087e24 */ /* 0x000fe2000f8e00ff */
[----:B------:R-:W-:Y:S02]  /*4db0*/  UPRMT UR5, UR45, 0x654, UR17 ;  /* 0x000006542d057896 */ /* 0x000fe40008000011 */
[----:B------:R-:W-:Y:S02]  /*4dc0*/  @!P4 R2UR UR7, R9 ;  /* 0x000000000907c2ca */ /* 0x000fe400000e0000 */
[----:B------:R-:W-:Y:S02]  /*4dd0*/  @!P4 R2UR UR6, R8 ;  /* 0x000000000806c2ca */ /* 0x000fe400000e0000 */
[----:B------:R-:W5:Y:S11]  /*4de0*/  LDC.64 R8, c[0x0][0xb10] ;  /* 0x0002c400ff087b82 */ /* 0x000f760000000a00 */
[----:B------:R1:W-:Y:S01]  /*4df0*/  @!UP1 UTMALDG.3D [UR16], [UR6], desc[UR8] ;  /* 0x00000810060095b4 */ /* 0x0003e20008011000 */
[----:B------:R4:W-:Y:S01]  /*4e00*/  @!P4 SYNCS.ARRIVE.TRANS64.RED.A0TR RZ, [UR4+0x30], R0 ;  /* 0x00003000ffffc9a7 */ /* 0x0009e20008300404 */
[C---:B-----5:R-:W-:Y:S01]  /*4e10*/  @!P1 IMAD.HI.U32 R8, R11.reuse, R8, RZ ;  /* 0x000000080b089227 */ /* 0x060fe200078e00ff */
[----:B---3--:R-:W-:Y:S02]  /*4e20*/  @!P1 ISETP.NE.AND P0, PT, R12, 0x1, PT ;  /* 0x000000010c00980c */ /* 0x008fe40003f05270 */
[----:B--2---:R-:W-:Y:S01]  /*4e30*/  @!P1 ISETP.NE.AND P2, PT, R2, 0x1, PT ;  /* 0x000000010200980c */ /* 0x004fe20003f45270 */
[----:B------:R-:W-:Y:S01]  /*4e40*/  SYNCS.ARRIVE.TRANS64.RED.A1T0 RZ, [UR5], RZ ;  /* 0x000000ffffff79a7 */ /* 0x000fe20008100405 */
[C---:B------:R-:W-:Y:S01]  /*4e50*/  @!P1 IMAD.HI.U32 R13, R10.reuse, R13, RZ ;  /* 0x0000000d0a0d9227 */ /* 0x040fe200078e00ff */
[----:B------:R-:W-:Y:S04]  /*4e60*/  @!P1 SHF.R.U32.HI R8, RZ, R9, R8 ;  /* 0x00000009ff089219 */ /* 0x000fe80000011608 */
[----:B------:R-:W-:Y:S01]  /*4e70*/  @!P1 SEL R8, R11, R8, !P2 ;  /* 0x000000080b089207 */ /* 0x000fe20005000000 */
[----:B------:R-:W2:Y:S01]  /*4e80*/  SYNCS.PHASECHK.TRANS64.TRYWAIT P5, [UR4+0x58], R14 ;  /* 0x0000580eff0075a7 */ /* 0x000ea200080a1104 */
[----:B----4-:R-:W3:Y:S02]  /*4e90*/  @!P1 LDC R0, c[0x0][0xb20] ;  /* 0x0002c800ff009b82 */ /* 0x010ee40000000800 */
[----:B---3--:R-:W-:Y:S04]  /*4ea0*/  @!P1 SHF.R.U32.HI R0, RZ, R0, R13 ;  /* 0x00000000ff009219 */ /* 0x008fe8000001160d */
[----:B------:R-:W-:Y:S05]  /*4eb0*/  @!P1 SEL R9, R10, R0, !P0 ;  /* 0x000000000a099207 */ /* 0x000fea0004000000 */
[----:B------:R-:W-:Y:S02]  /*4ec0*/  @!P1 IMAD.IADD R0, R9, 0x1, -R8 ;  /* 0x0000000109009824 */ /* 0x000fe400078e0a08 */
[----:B------:R-:W-:Y:S02]  /*4ed0*/  @!P1 IMAD.IADD R8, R8, 0x1, -R9 ;  /* 0x0000000108089824 */ /* 0x000fe400078e0a09 */
[----:B------:R-:W-:Y:S02]  /*4ee0*/  @!P1 IMAD R11, R0, R2, R11 ;  /* 0x00000002000b9224 */ /* 0x000fe400078e020b */
[----:B------:R-:W-:Y:S01]  /*4ef0*/  @!P1 IMAD R10, R8, R12, R10 ;  /* 0x0000000c080a9224 */ /* 0x000fe200078e020a */
[----:B-12---:R-:W-:Y:S06]  /*4f00*/  @!P5 BRA `(.L_x_79) ;  /* 0x0000003800b8d947 */ /* 0x006fec0003800000 */
.L_x_165:
[----:B------:R-:W-:Y:S01]  /*4f10*/  @!P4 IADD3 R2, P0, PT, R32, 0x580, RZ ;  /* 0x000005802002c810 */ /* 0x000fe20007f1e0ff */
[----:B------:R-:W-:Y:S01]  /*4f20*/  VOTEU.ALL UP1, P4 ;  /* 0x0000000000ff7886 */ /* 0x000fe20002020000 */
[----:B------:R-:W-:Y:S01]  /*4f30*/  UMOV UR18, 0x0 ;  /* 0x0000000000127882 */ /* 0x000fe20000000000 */
[----:B------:R-:W-:Y:S01]  /*4f40*/  UMOV UR19, 0x10000000 ;  /* 0x1000000000137882 */ /* 0x000fe20000000000 */
[----:B------:R-:W-:Y:S01]  /*4f50*/  @!P4 R2UR UR6, R2 ;  /* 0x000000000206c2ca */ /* 0x000fe200000e0000 */
[----:B-1----:R-:W-:Y:S01]  /*4f60*/  @!P4 IMAD.X R0, RZ, RZ, R33, P0 ;  /* 0x000000ffff00c224 */ /* 0x002fe200000e0621 */
[----:B------:R-:W-:Y:S01]  /*4f70*/  @!UP1 UIADD3 UR10, UPT, UPT, UR34, 0x60, URZ ;  /* 0x00000060220a9890 */ /* 0x000fe2000fffe0ff */
[----:B------:R-:W-:Y:S01]  /*4f80*/  ISETP.NE.AND P0, PT, R29, 0x2, PT ;  /* 0x000000021d00780c */ /* 0x000fe20003f05270 */
[----:B------:R-:W-:Y:S01]  /*4f90*/  @!UP1 UIADD3 UR8, UPT, UPT, UR4, 0x6400, URZ ;  /* 0x0000640004089890 */ /* 0x000fe2000fffe0ff */
[----:B------:R-:W-:Y:S01]  /*4fa0*/  LOP3.LUT R30, R30, 0x1, RZ, 0x3c, !PT ;  /* 0x000000011e1e7812 */ /* 0x000fe200078e3cff */
[----:B------:R-:W-:Y:S01]  /*4fb0*/  @!UP1 UIADD3 UR9, UPT, UPT, UR4, 0x38, URZ ;  /* 0x0000003804099890 */ /* 0x000fe2000fffe0ff */
[----:B------:R-:W-:Y:S01]  /*4fc0*/  @!P4 R2UR UR5, R0 ;  /* 0x000000000005c2ca */ /* 0x000fe200000e0000 */
[----:B------:R-:W-:Y:S01]  /*4fd0*/  VOTEU.ALL UP1, P4 ;  /* 0x0000000000ff7886 */ /* 0x000fe20002020000 */
[----:B------:R-:W-:Y:S01]  /*4fe0*/  UMOV UR11, UR35 ;  /* 0x00000023000b7c82 */ /* 0x000fe20008000000 */
[----:B------:R-:W-:Y:S01]  /*4ff0*/  UMOV UR12, UR60 ;  /* 0x0000003c000c7c82 */ /* 0x000fe20008000000 */
[----:B------:R-:W-:Y:S01]  /*5000*/  @P3 R2UR UR60, R27 ;  /* 0x000000001b3c32ca */ /* 0x000fe200000e0000 */
[----:B------:R-:W-:Y:S01]  /*5010*/  IMAD.IADD R14, R10, 0x1, R62 ;  /* 0x000000010a0e7824 */ /* 0x000fe200078e023e */
[----:B------:R-:W-:Y:S01]  /*5020*/  SEL R0, RZ, 0x1, P0 ;  /* 0x00000001ff007807 */ /* 0x000fe20000000000 */
[----:B------:R-:W-:Y:S01]  /*5030*/  IMAD.U32 R8, RZ, RZ, UR6 ;  /* 0x00000006ff087e24 */ /* 0x000fe2000f8e00ff */
[----:B------:R-:W-:Y:S01]  /*5040*/  SEL R29, R29, RZ, P0 ;  /* 0x000000ff1d1d7207 */ /* 0x000fe20000000000 */
[----:B------:R-:W-:Y:S01]  /*5050*/  IMAD.IADD R15, R11, 0x1, R63 ;  /* 0x000000010b0f7824 */ /* 0x000fe200078e023f */
[----:B------:R-:W-:Y:S02]  /*5060*/  LOP3.LUT R28, R28, R0, RZ, 0x3c, !PT ;  /* 0x000000001c1c7212 */ /* 0x000fe400078e3cff */
[----:B------:R-:W-:Y:S01]  /*5070*/  @!P4 R2UR UR6, R8 ;  /* 0x000000000806c2ca */ /* 0x000fe200000e0000 */
[----:B------:R-:W-:Y:S05]  /*5080*/  IMAD.U32 R9, RZ, RZ, UR5 ;  /* 0x00000005ff097e24 */ /* 0x000fea000f8e00ff */
[----:B------:R-:W-:Y:S11]  /*5090*/  @!P4 R2UR UR7, R9 ;  /* 0x000000000907c2ca */ /* 0x000ff600000e0000 */
[----:B------:R-:W-:Y:S02]  /*50a0*/  @!UPT UIADD3 URZ, UPT, UPT, URZ, URZ, URZ ;  /* 0x000000fffffff290 */ /* 0x000fe4000fffe0ff */
[----:B------:R3:W-:Y:S01]  /*50b0*/  @!UP1 UTMALDG.3D [UR8], [UR6], desc[UR18] ;  /* 0x00001208060095b4 */ /* 0x0007e20008011000 */
[----:B------:R3:W-:Y:S01]  /*50c0*/  @!P4 SYNCS.ARRIVE.TRANS64.RED.A0TR RZ, [UR4+0x38], R25 ;  /* 0x00003819ffffc9a7 */ /* 0x0007e20008300404 */
[----:B------:R-:W-:Y:S01]  /*50d0*/  UPLOP3.LUT UP1, UPT, UPT, UPT, UPT, 0x80, 0x8 ;  /* 0x000000000008789c */ /* 0x000fe20003f2f070 */
[----:B------:R-:W-:Y:S01]  /*50e0*/  SYNCS.ARRIVE.TRANS64.RED.A1T0 RZ, [UR13], RZ ;  /* 0x000000ffffff79a7 */ /* 0x000fe2000810040d */
[----:B------:R-:W-:Y:S09]  /*50f0*/  @P3 BRA `(.L_x_80) ;  /* 0xfffffff0009c3947 */ /* 0x000ff2000383ffff */
[----:B------:R-:W-:-:S04]  /*5100*/  SHF.L.U32 R2, R30, 0x1f, RZ ;  /* 0x0000001f1e027819 */ /* 0x000fc800000006ff */
[----:B------:R-:W1:Y:S02]  /*5110*/  SYNCS.PHASECHK.TRANS64.TRYWAIT P0, [UR4+0x40], R2 ;  /* 0x00004002ff0075a7 */ /* 0x000e640008001104 */
[----:B-1----:R-:W-:Y:S05]  /*5120*/  @!P0 BRA `(.L_x_81) ;  /* 0x0000003800488947 */ /* 0x002fea0003800000 */
.L_x_167:
[----:B------:R-:W2:Y:S02]  /*5130*/  SYNCS.PHASECHK.TRANS64.TRYWAIT P0, [UR4+0x48], R2 ;  /* 0x00004802ff0075a7 */ /* 0x000ea40008001104 */
[----:B--2---:R-:W-:Y:S05]  /*5140*/  @!P0 BRA `(.L_x_82) ;  /* 0x0000003800588947 */ /* 0x004fea0003800000 */
.L_x_169:
[----:B------:R-:W2:Y:S02]  /*5150*/  SYNCS.PHASECHK.TRANS64.TRYWAIT P0, [UR4+0x50], R2 ;  /* 0x00005002ff0075a7 */ /* 0x000ea40008001104 */
[----:B--2---:R-:W-:Y:S05]  /*5160*/  @!P0 BRA `(.L_x_83) ;  /* 0x0000003800688947 */ /* 0x004fea0003800000 */
.L_x_171:
[----:B-1----:R-:W-:-:S07]  /*5170*/  MOV R0, UR4 ;  /* 0x0000000400007c02 */ /* 0x002fce0008000f00 */
.L_x_84:
[----:B-1----:R-:W-:-:S04]  /*5180*/  SHF.L.U32 R2, R30, 0x1f, RZ ;  /* 0x0000001f1e027819 */ /* 0x002fc800000006ff */
[----:B------:R1:W2:Y:S03]  /*5190*/  SYNCS.PHASECHK.TRANS64.TRYWAIT P0, [R0+URZ+0x58], R2 ;  /* 0x00005802000075a7 */ /* 0x0002a600080011ff */
[----:B--2---:R-:W-:Y:S05]  /*51a0*/  @!P0 NANOSLEEP.SYNCS 0x989680 ;  /* 0x009896800000895d */ /* 0x004fea0003900000 */
[----:B------:R-:W2:Y:S02]  /*51b0*/  @!P0 SYNCS.PHASECHK.TRANS64 P0, [R0+URZ+0x58], R2 ;  /* 0x00005802000085a7 */ /* 0x000ea400080010ff */
[----:B--23--:R-:W-:Y:S05]  /*51c0*/  @P0 EXIT ;  /* 0x000000000000094d */ /* 0x00cfea0003800000 */
[----:B------:R-:W-:Y:S05]  /*51d0*/  BRA `(.L_x_84) ;  /* 0xfffffffc00e87947 */ /* 0x000fea000383ffff */
.L_x_69:
[----:B------:R-:W-:-:S06]  /*51e0*/  UISETP.GE.AND UP1, UPT, UR10, 0x4, UPT ;  /* 0x000000040a00788c */ /* 0x000fcc000bf26270 */
[----:B------:R-:W-:-:S13]  /*51f0*/  PLOP3.LUT P0, PT, PT, PT, UP1, 0x80, 0x8 ;  /* 0x000000000008781c */ /* 0x000fda0003f0f018 */
[----:B------:R-:W-:Y:S05]  /*5200*/  @!P0 EXIT ;  /* 0x000000000000894d */ /* 0x000fea0003800000 */
[----:B------:R-:W-:Y:S01]  /*5210*/  BAR.SYNC.DEFER_BLOCKING 0x6, 0xa0 ;  /* 0x0182800000007b1d */ /* 0x000fe20000010000 */
[C---:B------:R-:W-:Y:S01]  /*5220*/  IMAD.SHL.U32 R4, R77.reuse, 0x20, RZ ;  /* 0x000000204d047824 */ /* 0x040fe200078e00ff */
[C---:B------:R-:W-:Y:S01]  /*5230*/  R2P PR, R77.reuse, 0x6 ;  /* 0x000000064d007804 */ /* 0x040fe20000000000 */
[C---:B------:R-:W-:Y:S01]  /*5240*/  IMAD.SHL.U32 R68, R77.reuse, 0x4, RZ ;  /* 0x000000044d447824 */ /* 0x040fe200078e00ff */
[----:B------:R-:W-:Y:S01]  /*5250*/  CS2R R72, SRZ ;  /* 0x0000000000487805 */ /* 0x000fe2000001ff00 */
[C---:B------:R-:W-:Y:S01]  /*5260*/  IMAD.U32 R32, R77.reuse, 0x10000, RZ ;  /* 0x000100004d207824 */ /* 0x040fe200078e00ff */
[----:B------:R-:W-:Y:S02]  /*5270*/  UMOV UR36, 0x400 ;  /* 0x0000040000247882 */ /* 0x000fe40000000000 */
[----:B------:R-:W1:Y:S01]  /*5280*/  LDC R67, c[0x0][0x370] ;  /* 0x0000dc00ff437b82 */ /* 0x000e620000000800 */
[----:B------:R-:W-:Y:S01]  /*5290*/  ULEA UR36, UR45, UR36, 0x18 ;  /* 0x000000242d247291 */ /* 0x000fe2000f8ec0ff */
[C---:B------:R-:W-:Y:S01]  /*52a0*/  LOP3.LUT R3, R4.reuse, 0xe0, RZ, 0xc0, !PT ;  /* 0x000000e004037812 */ /* 0x040fe200078ec0ff */
[----:B------:R-:W-:Y:S01]  /*52b0*/  IMAD.SHL.U32 R2, R77, 0x10, RZ ;  /* 0x000000104d027824 */ /* 0x000fe200078e00ff */
[----:B------:R-:W-:Y:S01]  /*52c0*/  LOP3.LUT R4, R4, 0x100, RZ, 0xc0, !PT ;  /* 0x0000010004047812 */ /* 0x000fe200078ec0ff */
[----:B------:R-:W-:Y:S01]  /*52d0*/  UIADD3 UR4, UPT, UPT, UR36, 0x400, URZ ;  /* 0x0000040024047890 */ /* 0x000fe2000fffe0ff */
[----:B------:R-:W-:Y:S01]  /*52e0*/  LOP3.LUT R68, R3, 0x1c, R68, 0xf8, !PT ;  /* 0x0000001c03447812 */ /* 0x000fe200078ef844 */
[----:B------:R-:W-:Y:S01]  /*52f0*/  IMAD.MOV.U32 R76, RZ, RZ, 0x10 ;  /* 0x00000010ff4c7424 */ /* 0x000fe200078e00ff */
[----:B------:R-:W2:Y:S01]  /*5300*/  LDC R28, c[0x0][0xb0c] ;  /* 0x0002c300ff1c7b82 */ /* 0x000ea20000000800 */
[----:B------:R-:W-:Y:S01]  /*5310*/  SHF.R.U32.HI R3, RZ, 0x2, R77 ;  /* 0x00000002ff037819 */ /* 0x000fe2000001164d */
[----:B------:R-:W-:Y:S01]  /*5320*/  IMAD.MOV.U32 R75, RZ, RZ, 0x20 ;  /* 0x00000020ff4b7424 */ /* 0x000fe200078e00ff */
[----:B------:R-:W-:Y:S01]  /*5330*/  LOP3.LUT R32, R32, 0x600000, RZ, 0xc0, !PT ;  /* 0x0060000020207812 */ /* 0x000fe200078ec0ff */
[----:B------:R-:W-:Y:S01]  /*5340*/  IMAD.MOV.U32 R74, RZ, RZ, 0x1 ;  /* 0x00000001ff4a7424 */ /* 0x000fe200078e00ff */
[----:B------:R-:W-:Y:S01]  /*5350*/  LOP3.LUT R2, R4, 0x600, R2, 0xf8, !PT ;  /* 0x0000060004027812 */ /* 0x000fe200078ef802 */
[----:B------:R-:W-:Y:S01]  /*5360*/  IMAD.MOV.U32 R31, RZ, RZ, RZ ;  /* 0x000000ffff1f7224 */ /* 0x000fe200078e00ff */
[----:B------:R-:W-:Y:S01]  /*5370*/  LOP3.LUT R68, R68, 0x4, R3, 0x78, !PT ;  /* 0x0000000444447812 */ /* 0x000fe200078e7803 */
[----:B------:R-:W4:Y:S01]  /*5380*/  LDC R65, c[0x0][0xb20] ;  /* 0x0002c800ff417b82 */ /* 0x000f220000000800 */
[----:B------:R-:W3:Y:S01]  /*5390*/  LDS R0, [UR36+0x120] ;  /* 0x00012024ff007984 */ /* 0x000ee20008000800 */
[----:B------:R-:W-:Y:S01]  /*53a0*/  LOP3.LUT R77, R77, 0x60, RZ, 0xc0, !PT ;  /* 0x000000604d4d7812 */ /* 0x000fe200078ec0ff */
[----:B------:R-:W-:Y:S01]  /*53b0*/  IMAD.MOV.U32 R80, RZ, RZ, RZ ;  /* 0x000000ffff507224 */ /* 0x000fe200078e00ff */
[----:B------:R-:W-:Y:S01]  /*53c0*/  LOP3.LUT R68, R2, R68, RZ, 0xfc, !PT ;  /* 0x0000004402447212 */ /* 0x000fe200078efcff */
[----:B------:R-:W-:Y:S01]  /*53d0*/  IMAD.U32 R70, RZ, RZ, UR4 ;  /* 0x00000004ff467e24 */ /* 0x000fe2000f8e00ff */
[----:B------:R-:W-:Y:S01]  /*53e0*/  SEL R76, R76, 0xfffffff0, !P2 ;  /* 0xfffffff04c4c7807 */ /* 0x000fe20005000000 */
[----:B------:R-:W1:Y:S01]  /*53f0*/  LDCU.64 UR50, c[0x0][0x348] ;  /* 0x00006900ff3277ac */ /* 0x000e620008000a00 */
[----:B------:R-:W1:Y:S01]  /*5400*/  LDC R27, c[0x0][0xb30] ;  /* 0x0002cc00ff1b7b82 */ /* 0x000e620000000800 */
[----:B------:R-:W-:Y:S01]  /*5410*/  SEL R75, R75, 0xffffffe0, !P1 ;  /* 0xffffffe04b4b7807 */ /* 0x000fe20004800000 */
[----:B------:R-:W1:Y:S01]  /*5420*/  LDCU.64 UR46, c[0x0][0x888] ;  /* 0x00011100ff2e77ac */ /* 0x000e620008000a00 */
[----:B------:R-:W1:Y:S05]  /*5430*/  LDCU.64 UR48, c[0x0][0x890] ;  /* 0x00011200ff3077ac */ /* 0x000e6a0008000a00 */
[----:B------:R-:W1:Y:S01]  /*5440*/  LDC.64 R60, c[0x0][0xb10] ;  /* 0x0002c400ff3c7b82 */ /* 0x000e620000000a00 */
[----:B------:R-:W-:Y:S01]  /*5450*/  UMOV UR39, URZ ;  /* 0x000000ff00277c82 */ /* 0x000fe20008000000 */
[----:B------:R-:W-:-:S06]  /*5460*/  UMOV UR37, URZ ;  /* 0x000000ff00257c82 */ /* 0x000fcc0008000000 */
[----:B------:R-:W1:Y:S08]  /*5470*/  LDC.64 R24, c[0x0][0xb18] ;  /* 0x0002c600ff187b82 */ /* 0x000e700000000a00 */
[----:B------:R-:W1:Y:S08]  /*5480*/  LDC.64 R22, c[0x0][0xb28] ;  /* 0x0002ca00ff167b82 */ /* 0x000e700000000a00 */
[----:B------:R-:W1:Y:S01]  /*5490*/  LDC.64 R58, c[0x0][0x8b0] ;  /* 0x00022c00ff3a7b82 */ /* 0x000e620000000a00 */
[----:B---3--:R-:W-:-:S07]  /*54a0*/  IMAD.IADD R32, R0, 0x1, R32 ;  /* 0x0000000100207824 */ /* 0x008fce00078e0220 */
[----:B------:R-:W3:Y:S08]  /*54b0*/  LDC.64 R56, c[0x0][0x8a8] ;  /* 0x00022a00ff387b82 */ /* 0x000ef00000000a00 */
[----:B--2-4-:R-:W1:Y:S02]  /*54c0*/  LDC R66, c[0x0][0x374] ;  /* 0x0000dd00ff427b82 */ /* 0x014e640000000800 */
.L_x_128:
[----:B------:R-:W-:Y:S02]  /*54d0*/  LEA R0, R80, UR36, 0x3 ;  /* 0x0000002450007c11 */ /* 0x000fe4000f8e18ff */
[----:B------:R-:W-:Y:S02]  /*54e0*/  SHF.L.U32 R2, R72, 0x1f, RZ ;  /* 0x0000001f48027819 */ /* 0x000fe400000006ff */
[----:B------:R-:W-:Y:S02]  /*54f0*/  LEA R16, R80, UR36, 0x4 ;  /* 0x0000002450107c11 */ /* 0x000fe4000f8e20ff */
[----:B------:R-:W2:Y:S02]  /*5500*/  SYNCS.PHASECHK.TRANS64.TRYWAIT P0, [R0+URZ+0x70], R2 ;  /* 0x00007002000075a7 */ /* 0x000ea400080011ff */
[----:B--2---:R-:W-:Y:S05]  /*5510*/  @!P0 BRA `(.L_x_85) ;  /* 0x0000003400948947 */ /* 0x004fea0003800000 */
.L_x_172:
[----:B------:R-:W4:Y:S01]  /*5520*/  LDC.64 R10, c[0x0][0xb10] ;  /* 0x0002c400ff0a7b82 */ /* 0x000f220000000a00 */
[----:B------:R-:W3:Y:S01]  /*5530*/  LDS.128 R16, [R16+0x100] ;  /* 0x0001000010107984 */ /* 0x000ee20000000c00 */
[----:B-1----:R-:W-:Y:S01]  /*5540*/  ISETP.NE.AND P1, PT, R27, 0x1, PT ;  /* 0x000000011b00780c */ /* 0x002fe20003f25270 */
[----:B--2---:R-:W-:Y:S01]  /*5550*/  VIADD R0, R0, 0x80 ;  /* 0x0000008000007836 */ /* 0x004fe20000000000 */
[----:B------:R-:W-:Y:S04]  /*5560*/  ISETP.GE.AND P0, PT, R26, 0x1, PT ;  /* 0x000000011a00780c */ /* 0x000fe80003f06270 */
[----:B------:R-:W1:Y:S01]  /*5570*/  LDC.64 R8, c[0x0][0xb18] ;  /* 0x0002c600ff087b82 */ /* 0x000e620000000a00 */
[----:B------:R-:W-:Y:S01]  /*5580*/  PRMT R0, RZ, 0x654, R0 ;  /* 0x00000654ff007816 */ /* 0x000fe20000000000 */
[----:B------:R-:W-:Y:S01]  /*5590*/  @!PT LDS RZ, [RZ] ;  /* 0x00000000fffff984 */ /* 0x000fe20000000800 */
[----:B------:R-:W-:Y:S01]  /*55a0*/  @!PT LDS RZ, [RZ] ;  /* 0x00000000fffff984 */ /* 0x000fe20000000800 */
[----:B------:R-:W-:Y:S01]  /*55b0*/  @!PT LDS RZ, [RZ] ;  /* 0x00000000fffff984 */ /* 0x000fe20000000800 */
[----:B------:R-:W-:Y:S01]  /*55c0*/  @!PT LDS RZ, [RZ] ;  /* 0x00000000fffff984 */ /* 0x000fe20000000800 */
[----:B------:R2:W-:Y:S06]  /*55d0*/  MEMBAR.ALL.CTA ;  /* 0x0000000000007992 */ /* 0x0005ec0000008000 */
[----:B--2---:R-:W2:Y:S01]  /*55e0*/  FENCE.VIEW.ASYNC.S ;  /* 0x00000000000073c6 */ /* 0x004ea20000000000 */
[----:B------:R-:W1:Y:S08]  /*55f0*/  @!P1 LDC R12, c[0x0][0xb20] ;  /* 0x0002c800ff0c9b82 */ /* 0x000e700000000800 */
[----:B------:R-:W1:Y:S01]  /*5600*/  @!P1 LDC R7, c[0x0][0xb0c] ;  /* 0x0002c300ff079b82 */ /* 0x000e620000000800 */
[----:B--2---:R2:W-:Y:S01]  /*5610*/  SYNCS.ARRIVE.TRANS64.RED.A1T0 RZ, [R0+URZ], RZ ;  /* 0x000000ff00ff79a7 */ /* 0x0045e200081004ff */
[----:B---3--:R-:W-:Y:S04]  /*5620*/  LOP3.LUT P4, RZ, R18, 0x1, RZ, 0xc0, !PT ;  /* 0x0000000112ff7812 */ /* 0x008fe8000788c0ff */
[----:B------:R-:W-:Y:S09]  /*5630*/  P2R R78, PR, RZ, 0x10 ;  /* 0x00000010ff4e7803 */ /* 0x000ff20000000000 */
[----:B------:R-:W-:Y:S02]  /*5640*/  @P4 MOV R30, R16 ;  /* 0x00000010001e4202 */ /* 0x000fe40000000f00 */
[----:B------:R-:W-:Y:S01]  /*5650*/  @P4 LOP3.LUT R29, R17, 0xffff, RZ, 0xc0, !PT ;  /* 0x0000ffff111d4812 */ /* 0x000fe200078ec0ff */
[----:B--2-4-:R-:W-:Y:S06]  /*5660*/  @!P0 BRA `(.L_x_86) ;  /* 0x0000000000a48947 */ /* 0x014fec0003800000 */
[----:B------:R-:W-:Y:S01]  /*5670*/  IMAD.HI.U32 R0, R66, R25, RZ ;  /* 0x0000001942007227 */ /* 0x000fe200078e00ff */
[----:B------:R-:W-:Y:S02]  /*5680*/  ISETP.NE.AND P0, PT, R24, 0x1, PT ;  /* 0x000000011800780c */ /* 0x000fe40003f05270 */
[----:B------:R-:W-:Y:S01]  /*5690*/  ISETP.NE.AND P2, PT, R26, 0x1, PT ;  /* 0x000000011a00780c */ /* 0x000fe20003f45270 */
[----:B------:R-:W-:Y:S01]  /*56a0*/  IMAD.HI.U32 R4, R67, R60, RZ ;  /* 0x0000003c43047227 */ /* 0x000fe200078e00ff */
[----:B------:R-:W-:Y:S02]  /*56b0*/  SHF.R.U32.HI R0, RZ, R65, R0 ;  /* 0x00000041ff007219 */ /* 0x000fe40000011600 */
[----:B------:R-:W-:Y:S01]  /*56c0*/  ISETP.NE.AND P3, PT, R28, 0x1, PT ;  /* 0x000000011c00780c */ /* 0x000fe20003f65270 */
[----:B------:R-:W-:Y:S01]  /*56d0*/  IMAD.HI.U32 R6, R29, R25, RZ ;  /* 0x000000191d067227 */ /* 0x000fe200078e00ff */
[-C--:B------:R-:W-:Y:S02]  /*56e0*/  SHF.R.U32.HI R4, RZ, R61.reuse, R4 ;  /* 0x0000003dff047219 */ /* 0x080fe40000011604 */
[----:B------:R-:W-:Y:S01]  /*56f0*/  SEL R0, R66, R0, !P0 ;  /* 0x0000000042007207 */ /* 0x000fe20004000000 */
[----:B------:R-:W-:Y:S01]  /*5700*/  IMAD.HI.U32 R5, R30, R60, RZ ;  /* 0x0000003c1e057227 */ /* 0x000fe200078e00ff */
[----:B------:R-:W-:Y:S03]  /*5710*/  SEL R4, R67, R4, !P3 ;  /* 0x0000000443047207 */ /* 0x000fe60005800000 */
[-C--:B------:R-:W-:Y:S01]  /*5720*/  IMAD.HI.U32 R3, R0, R22.reuse, RZ ;  /* 0x0000001600037227 */ /* 0x080fe200078e00ff */
[----:B------:R-:W-:Y:S03]  /*5730*/  SHF.R.U32.HI R5, RZ, R61, R5 ;  /* 0x0000003dff057219 */ /* 0x000fe60000011605 */
[----:B------:R-:W-:Y:S01]  /*5740*/  IMAD.HI.U32 R2, R4, R22, RZ ;  /* 0x0000001604027227 */ /* 0x000fe200078e00ff */
[----:B------:R-:W-:Y:S02]  /*5750*/  @P2 SHF.R.U32.HI R0, RZ, R23, R3 ;  /* 0x00000017ff002219 */ /* 0x000fe40000011603 */
[----:B------:R-:W-:Y:S02]  /*5760*/  SHF.R.U32.HI R3, RZ, R65, R6 ;  /* 0x00000041ff037219 */ /* 0x000fe40000011606 */
[----:B------:R-:W-:Y:S01]  /*5770*/  @P2 SHF.R.U32.HI R4, RZ, R23, R2 ;  /* 0x00000017ff042219 */ /* 0x000fe20000011602 */
[----:B------:R-:W-:Y:S01]  /*5780*/  IMAD R0, R26, R0, RZ ;  /* 0x000000001a007224 */ /* 0x000fe200078e02ff */
[----:B------:R-:W-:Y:S02]  /*5790*/  SEL R3, R29, R3, !P0 ;  /* 0x000000031d037207 */ /* 0x000fe40004000000 */
[----:B------:R-:W-:Y:S01]  /*57a0*/  SEL R2, R30, R5, !P3 ;  /* 0x000000051e027207 */ /* 0x000fe20005800000 */
[----:B------:R-:W-:Y:S01]  /*57b0*/  IMAD R5, R26, R4, RZ ;  /* 0x000000041a057224 */ /* 0x000fe200078e02ff */
[C---:B------:R-:W-:Y:S01]  /*57c0*/  ISETP.GE.AND P0, PT, R3.reuse, R0, PT ;  /* 0x000000000300720c */ /* 0x040fe20003f06270 */
[C---:B------:R-:W-:Y:S03]  /*57d0*/  IMAD.HI.U32 R0, R3.reuse, R22, RZ ;  /* 0x0000001603007227 */ /* 0x040fe600078e00ff */
[C---:B------:R-:W-:Y:S02]  /*57e0*/  ISETP.GE.OR P0, PT, R2.reuse, R5, P0 ;  /* 0x000000050200720c */ /* 0x040fe40000706670 */
[----:B------:R-:W-:Y:S04]  /*57f0*/  SHF.R.U32.HI R0, RZ, R23, R0 ;  /* 0x00000017ff007219 */ /* 0x000fe80000011600 */
[C---:B------:R-:W-:Y:S05]  /*5800*/  SEL R6, R3.reuse, R0, !P2 ;  /* 0x0000000003067207 */ /* 0x040fea0005000000 */
        /* <DEDUP_REMOVED lines=14> */
[----:B------:R-:W-:Y:S07]  /*58f0*/  IMAD R29, R3, R24, R29 ;  /* 0x00000018031d7224 */ /* 0x000fee00078e021d */
.L_x_86:
[----:B-1----:R-:W-:Y:S01]  /*5900*/  @!P1 ISETP.NE.AND P0, PT, R8, 0x1, PT ;  /* 0x000000010800980c */ /* 0x002fe20003f05270 */
[----:B------:R-:W-:Y:S01]  /*5910*/  @!P1 IMAD.HI.U32 R2, R29, R9, RZ ;  /* 0x000000091d029227 */ /* 0x000fe200078e00ff */
[----:B------:R-:W-:Y:S01]  /*5920*/  R2UR UR5, R15 ;  /* 0x000000000f0572ca */ /* 0x000fe200000e0000 */
[----:B------:R-:W-:Y:S01]  /*5930*/  BSSY.RECONVERGENT B6, `(.L_x_87) ;  /* 0x0000031000067945 */ /* 0x000fe20003800200 */
[----:B------:R-:W-:Y:S01]  /*5940*/  R2UR UR4, R14 ;  /* 0x000000000e0472ca */ /* 0x000fe200000e0000 */
[----:B------:R-:W-:Y:S01]  /*5950*/  @!P1 IMAD.HI.U32 R0, R30, R10, RZ ;  /* 0x0000000a1e009227 */ /* 0x000fe200078e00ff */
[----:B------:R-:W-:Y:S02]  /*5960*/  @!P1 SHF.R.U32.HI R2, RZ, R12, R2 ;  /* 0x0000000cff029219 */ /* 0x000fe40000011602 */
[----:B------:R-:W-:Y:S01]  /*5970*/  @!P1 ISETP.NE.AND P2, PT, R7, 0x1, PT ;  /* 0x000000010700980c */ /* 0x000fe20003f45270 */
[----:B------:R-:W-:Y:S01]  /*5980*/  VIADD R80, R80, 0x1 ;  /* 0x0000000150507836 */ /* 0x000fe20000000000 */
[----:B------:R-:W-:Y:S02]  /*5990*/  @!P1 SEL R2, R29, R2, !P0 ;  /* 0x000000021d029207 */ /* 0x000fe40004000000 */
[----:B------:R-:W-:Y:S02]  /*59a0*/  @!P1 SHF.R.U32.HI R0, RZ, R11, R0 ;  /* 0x0000000bff009219 */ /* 0x000fe40000011600 */
[----:B------:R-:W-:Y:S01]  /*59b0*/  LOP3.LUT P0, RZ, R70, 0x3f0, RZ, 0xc0, !PT ;  /* 0x000003f046ff7812 */ /* 0x000fe2000780c0ff */
[----:B------:R-:W-:Y:S01]  /*59c0*/  USHF.L.U32 UR42, UR5, 0x6, URZ ;  /* 0x00000006052a7899 */ /* 0x000fe200080006ff */
[----:B------:R-:W-:Y:S01]  /*59d0*/  @!P1 SEL R3, R30, R0, !P2 ;  /* 0x000000001e039207 */ /* 0x000fe20005000000 */
[----:B------:R-:W-:Y:S01]  /*59e0*/  USHF.L.U32 UR41, UR4, 0x7, URZ ;  /* 0x0000000704297899 */ /* 0x000fe200080006ff */
[----:B------:R-:W-:Y:S03]  /*59f0*/  @P4 SHF.R.U32.HI R71, RZ, 0x10, R17 ;  /* 0x00000010ff474819 */ /* 0x000fe60000011611 */
[----:B------:R-:W-:Y:S02]  /*5a00*/  @!P1 IMAD.IADD R0, R2, 0x1, -R3 ;  /* 0x0000000102009824 */ /* 0x000fe400078e0a03 */
[----:B------:R-:W-:Y:S02]  /*5a10*/  @!P1 IMAD.IADD R2, R3, 0x1, -R2 ;  /* 0x0000000103029824 */ /* 0x000fe400078e0a02 */
[----:B------:R-:W-:Y:S02]  /*5a20*/  @!P1 IMAD R30, R0, R7, R30 ;  /* 0x00000007001e9224 */ /* 0x000fe400078e021e */
[----:B------:R-:W-:Y:S01]  /*5a30*/  @!P1 IMAD R29, R2, R8, R29 ;  /* 0x00000008021d9224 */ /* 0x000fe200078e021d */
[----:B------:R-:W-:Y:S06]  /*5a40*/  @!P0 BRA `(.L_x_88) ;  /* 0x00000000007c8947 */ /* 0x000fec0003800000 */
[----:B------:R-:W1:Y:S01]  /*5a50*/  LDCU.64 UR8, c[0x4][0x80] ;  /* 0x01001000ff0877ac */ /* 0x000e620008000a00 */
[----:B------:R-:W-:Y:S01]  /*5a60*/  MOV R2, 0x0 ;  /* 0x0000000000027802 */ /* 0x000fe20000000f00 */
[----:B------:R-:W-:Y:S02]  /*5a70*/  HFMA2 R12, -RZ, RZ, 0, 5.9604644775390625e-08 ;  /* 0x00000001ff0c7431 */ /* 0x000fe400000001ff */
[----:B------:R-:W-:Y:S01]  /*5a80*/  IMAD.MOV.U32 R8, RZ, RZ, 0x70 ;  /* 0x00000070ff087424 */ /* 0x000fe200078e00ff */
[----:B------:R2:W3:Y:S01]  /*5a90*/  LDC.64 R14, c[0x4][R2] ;  /* 0x01000000020e7b82 */ /* 0x0004e20000000a00 */
[----:B------:R-:W4:Y:S01]  /*5aa0*/  LDCU.64 UR6, c[0x4][0x88] ;  /* 0x01001100ff0677ac */ /* 0x000f220008000a00 */
[----:B------:R-:W-:Y:S01]  /*5ab0*/  IMAD.MOV.U32 R13, RZ, RZ, RZ ;  /* 0x000000ffff0d7224 */ /* 0x000fe200078e00ff */
[----:B------:R-:W2:Y:S01]  /*5ac0*/  LDCU.64 UR4, c[0x4][0x8] ;  /* 0x01000100ff0477ac */ /* 0x000ea20008000a00 */
[----:B-1----:R-:W-:Y:S01]  /*5ad0*/  MOV R5, UR9 ;  /* 0x0000000900057c02 */ /* 0x002fe20008000f00 */
[----:B------:R-:W-:Y:S01]  /*5ae0*/  IMAD.U32 R4, RZ, RZ, UR8 ;  /* 0x00000008ff047e24 */ /* 0x000fe2000f8e00ff */
[----:B----4-:R-:W-:Y:S01]  /*5af0*/  MOV R7, UR7 ;  /* 0x0000000700077c02 */ /* 0x010fe20008000f00 */
[----:B------:R-:W-:Y:S01]  /*5b00*/  IMAD.U32 R6, RZ, RZ, UR6 ;  /* 0x00000006ff067e24 */ /* 0x000fe2000f8e00ff */
[----:B--2---:R-:W-:Y:S01]  /*5b10*/  MOV R11, UR5 ;  /* 0x00000005000b7c02 */ /* 0x004fe20008000f00 */
[----:B------:R-:W-:Y:S02]  /*5b20*/  IMAD.U32 R10, RZ, RZ, UR4 ;  /* 0x00000004ff0a7e24 */ /* 0x000fe4000f8e00ff */
[----:B------:R-:W-:Y:S07]  /*5b30*/  LEPC R20, `(.L_x_89) ;  /* 0x000000001014794e */ /* 0x000fee0000000000 */
[----:B---3-5:R-:W-:Y:S05]  /*5b40*/  CALL.ABS.NOINC R14 ;  /* 0x000000000e007343 */ /* 0x028fea0003c00000 */
.L_x_89:
[----:B------:R-:W1:Y:S01]  /*5b50*/  LDCU.64 UR8, c[0x4][0x80] ;  /* 0x01001000ff0877ac */ /* 0x000e620008000a00 */
[----:B------:R-:W2:Y:S01]  /*5b60*/  LDC.64 R2, c[0x4][R2] ;  /* 0x0100000002027b82 */ /* 0x000ea20000000a00 */
[----:B------:R-:W-:Y:S02]  /*5b70*/  HFMA2 R12, -RZ, RZ, 0, 5.9604644775390625e-08 ;  /* 0x00000001ff0c7431 */ /* 0x000fe400000001ff */
[----:B------:R-:W-:Y:S02]  /*5b80*/  IMAD.MOV.U32 R8, RZ, RZ, 0x70 ;  /* 0x00000070ff087424 */ /* 0x000fe400078e00ff */
[----:B------:R-:W-:Y:S01]  /*5b90*/  IMAD.MOV.U32 R13, RZ, RZ, RZ ;  /* 0x000000ffff0d7224 */ /* 0x000fe200078e00ff */
[----:B------:R-:W3:Y:S01]  /*5ba0*/  LDCU.64 UR6, c[0x4][0x88] ;  /* 0x01001100ff0677ac */ /* 0x000ee20008000a00 */
[----:B------:R-:W4:Y:S01]  /*5bb0*/  LDCU.64 UR4, c[0x4][0x8] ;  /* 0x01000100ff0477ac */ /* 0x000f220008000a00 */
[----:B-1----:R-:W-:Y:S02]  /*5bc0*/  MOV R4, UR8 ;  /* 0x0000000800047c02 */ /* 0x002fe40008000f00 */
[----:B------:R-:W-:Y:S02]  /*5bd0*/  MOV R5, UR9 ;  /* 0x0000000900057c02 */ /* 0x000fe40008000f00 */
[----:B---3--:R-:W-:Y:S01]  /*5be0*/  MOV R7, UR7 ;  /* 0x0000000700077c02 */ /* 0x008fe20008000f00 */
[----:B------:R-:W-:Y:S01]  /*5bf0*/  IMAD.U32 R6, RZ, RZ, UR6 ;  /* 0x00000006ff067e24 */ /* 0x000fe2000f8e00ff */
[----:B----4-:R-:W-:Y:S01]  /*5c00*/  MOV R11, UR5 ;  /* 0x00000005000b7c02 */ /* 0x010fe20008000f00 */
[----:B------:R-:W-:Y:S02]  /*5c10*/  IMAD.U32 R10, RZ, RZ, UR4 ;  /* 0x00000004ff0a7e24 */ /* 0x000fe4000f8e00ff */
[----:B------:R-:W-:Y:S07]  /*5c20*/  LEPC R20, `(.L_x_88) ;  /* 0x000000001014794e */ /* 0x000fee0000000000 */
[----:B--2---:R-:W-:Y:S05]  /*5c30*/  CALL.ABS.NOINC R2 ;  /* 0x0000000002007343 */ /* 0x004fea0003c00000 */
.L_x_88:
[----:B------:R-:W-:Y:S05]  /*5c40*/  BSYNC.RECONVERGENT B6 ;  /* 0x0000000000067941 */ /* 0x000fea0003800200 */
.L_x_87:
[----:B------:R-:W-:Y:S01]  /*5c50*/  ISETP.NE.U32.AND P4, PT, R58, RZ, PT ;  /* 0x000000ff3a00720c */ /* 0x000fe20003f85070 */
[----:B------:R-:W-:Y:S01]  /*5c60*/  UISETP.NE.AND UP2, UPT, UR44, URZ, UPT ;  /* 0x000000ff2c00728c */ /* 0x000fe2000bf45270 */
[----:B------:R-:W-:Y:S01]  /*5c70*/  ISETP.NE.U32.AND P2, PT, RZ, UR46, PT ;  /* 0x0000002eff007c0c */ /* 0x000fe2000bf45070 */
[----:B------:R-:W-:Y:S01]  /*5c80*/  UISETP.NE.U32.AND UP1, UPT, UR48, URZ, UPT ;  /* 0x000000ff3000728c */ /* 0x000fe2000bf25070 */
[----:B------:R-:W-:Y:S01]  /*5c90*/  ISETP.NE.AND.EX P4, PT, R59, RZ, PT, P4 ;  /* 0x000000ff3b00720c */ /* 0x000fe20003f85340 */
[----:B------:R-:W-:Y:S01]  /*5ca0*/  UPLOP3.LUT UP0, UPT, UPT, UPT, UPT, 0x40, 0x4 ;  /* 0x000000000004789c */ /* 0x000fe20003f0e870 */
[----:B------:R-:W-:Y:S01]  /*5cb0*/  ISETP.NE.AND.EX P2, PT, RZ, UR47, PT, P2 ;  /* 0x0000002fff007c0c */ /* 0x000fe2000bf45320 */
[----:B------:R-:W-:Y:S01]  /*5cc0*/  UISETP.NE.AND.EX UP1, UPT, UR49, URZ, UPT, UP1 ;  /* 0x000000ff3100728c */ /* 0x000fe2000bf25310 */
[----:B------:R-:W-:Y:S04]  /*5cd0*/  PLOP3.LUT P1, PT, PT, PT, UP2, 0x80, 0x8 ;  /* 0x000000000008781c */ /* 0x000fe80003f2f028 */
[----:B------:R-:W-:Y:S06]  /*5ce0*/  @UP2 UPLOP3.LUT UP0, UPT, UPT, UPT, UP1, 0x80, 0x8 ;  /* 0x000000000008289c */ /* 0x000fec0003f0f010 */
[----:B------:R-:W-:Y:S01]  /*5cf0*/  PLOP3.LUT P0, PT, PT, PT, UP0, 0x80, 0x8 ;  /* 0x000000000008781c */ /* 0x000fe20003f0f008 */
[----:B------:R-:W-:Y:S01]  /*5d00*/  @!UPT UIADD3 URZ, UPT, UPT, URZ, URZ, URZ ;  /* 0x000000fffffff290 */ /* 0x000fe2000fffe0ff */
[----:B------:R-:W-:Y:S11]  /*5d10*/  BRA.U !UP1, `(.L_x_90) ;  /* 0x0000000109387547 */ /* 0x000ff6000b800000 */
[----:B------:R-:W-:Y:S01]  /*5d20*/  UISETP.NE.U32.AND UP0, UPT, UR46, URZ, UPT ;  /* 0x000000ff2e00728c */ /* 0x000fe2000bf05070 */
[----:B------:R-:W-:Y:S02]  /*5d30*/  HFMA2 R0, -RZ, RZ, 0, 5.9604644775390625e-08 ;  /* 0x00000001ff007431 */ /* 0x000fe400000001ff */
[----:B------:R-:W-:Y:S01]  /*5d40*/  IMAD.MOV.U32 R64, RZ, RZ, 0x1 ;  /* 0x00000001ff407424 */ /* 0x000fe200078e00ff */
[----:B------:R-:W-:Y:S06]  /*5d50*/  UISETP.NE.AND.EX UP0, UPT, UR47, URZ, UPT, UP0 ;  /* 0x000000ff2f00728c */ /* 0x000fec000bf05300 */
[----:B------:R-:W-:Y:S05]  /*5d60*/  PLOP3.LUT P3, PT, PT, PT, UP0, 0x80, 0x8 ;  /* 0x000000000008781c */ /* 0x000fea0003f6f008 */
[----:B------:R-:W1:Y:S01]  /*5d70*/  @UP0 LDCU.64 UR4, c[0x0][0x888] ;  /* 0x00011100ff0407ac */ /* 0x000e620008000a00 */
[----:B------:R-:W-:Y:S07]  /*5d80*/  @UP0 UIMAD UR6, UR60, UR48, URZ ;  /* 0x000000303c0602a4 */ /* 0x000fee000f8e02ff */
[----:B------:R-:W-:Y:S01]  /*5d90*/  @!P3 PRMT R64, R0, 0x7610, R64 ;  /* 0x000076100040b816 */ /* 0x000fe20000000040 */
[----:B-1----:R-:W-:Y:S06]  /*5da0*/  @UP0 UIMAD.WIDE UR4, UR6, 0x4, UR4 ;  /* 0x00000004060408a5 */ /* 0x002fec000f8e0204 */
[----:B------:R-:W-:Y:S01]  /*5db0*/  IMAD.U32 R2, RZ, RZ, UR4 ;  /* 0x00000004ff027e24 */ /* 0x000fe2000f8e00ff */
[----:B------:R-:W-:Y:S04]  /*5dc0*/  MOV R3, UR5 ;  /* 0x0000000500037c02 */ /* 0x000fe80008000f00 */
[----:B------:R-:W1:Y:S01]  /*5dd0*/  @!UP0 LDCU UR4, c[0x0][0x880] ;  /* 0x00011000ff0487ac */ /* 0x000e620008000800 */
[----:B-----5:R2:W5:Y:S02]  /*5de0*/  @P3 LDG.E R35, desc[UR52][R2.64] ;  /* 0x0000003402233981 */ /* 0x020564000c1e1900 */
[----:B-12---:R-:W-:Y:S02]  /*5df0*/  @!P3 IMAD.U32 R35, RZ, RZ, UR4 ;  /* 0x00000004ff23be24 */ /* 0x006fe4000f8e00ff */
.L_x_90:
[----:B------:R-:W-:Y:S05]  /*5e00*/  @!P4 BRA `(.L_x_91) ;  /* 0x000000000020c947 */ /* 0x000fea0003800000 */
[----:B------:R-:W-:Y:S04]  /*5e10*/  ISETP.NE.U32.AND P3, PT, R56, RZ, PT ;  /* 0x000000ff3800720c */ /* 0x000fe80003f65070 */
[----:B------:R-:W-:Y:S11]  /*5e20*/  ISETP.NE.AND.EX P3, PT, R57, RZ, PT, P3 ;  /* 0x000000ff3900720c */ /* 0x000ff60003f65330 */
[----:B------:R-:W-:Y:S02]  /*5e30*/  @!UPT UIADD3 URZ, UPT, UPT, URZ, URZ, URZ ;  /* 0x000000fffffff290 */ /* 0x000fe4000fffe0ff */
[----:B------:R-:W1:Y:S01]  /*5e40*/  @P3 LDC.64 R2, c[0x0][0x8a8] ;  /* 0x00022a00ff023b82 */ /* 0x000e620000000a00 */
[----:B------:R-:W-:Y:S04]  /*5e50*/  @P3 IMAD R0, R58, UR60, RZ ;  /* 0x0000003c3a003c24 */ /* 0x000fe8000f8e02ff */
[----:B-1----:R-:W-:Y:S05]  /*5e60*/  @P3 IMAD.WIDE R2, R0, 0x4, R2 ;  /* 0x0000000400023825 */ /* 0x002fea00078e0202 */
[----:B-----5:R1:W5:Y:S02]  /*5e70*/  @P3 LDG.E R33, desc[UR52][R2.64] ;  /* 0x0000003402213981 */ /* 0x020364000c1e1900 */
[----:B-1----:R-:W2:Y:S02]  /*5e80*/  @!P3 LDC R33, c[0x0][0x8a0] ;  /* 0x00022800ff21bb82 */ /* 0x002ea40000000800 */
.L_x_91:
[----:B-----5:R-:W-:Y:S01]  /*5e90*/  FSETP.NEU.AND P3, PT, R35, RZ, PT ;  /* 0x000000ff2300720b */ /* 0x020fe20003f6d000 */
[----:B------:R-:W-:Y:S01]  /*5ea0*/  IMAD.SHL.U32 R89, R68, 0x4, RZ ;  /* 0x0000000444597824 */ /* 0x000fe200078e00ff */
[----:B------:R-:W-:Y:S01]  /*5eb0*/  SEL R4, RZ, 0xffffffff, P2 ;  /* 0xffffffffff047807 */ /* 0x000fe20001000000 */
[----:B------:R-:W-:Y:S01]  /*5ec0*/  BSSY B1, `(.L_x_92) ;  /* 0x0000043000017945 */ /* 0x000fe20003800000 */
[----:B------:R-:W-:Y:S01]  /*5ed0*/  @P1 LOP3.LUT P2, RZ, R64, 0xff, RZ, 0xc0, !PT ;  /* 0x000000ff40ff1812 */ /* 0x000fe2000784c0ff */
[----:B------:R-:W-:Y:S01]  /*5ee0*/  VIADD R84, R89, UR36 ;  /* 0x0000002459547c36 */ /* 0x000fe20008000000 */
[----:B------:R-:W-:Y:S01]  /*5ef0*/  @P1 SEL R0, RZ, 0xffffffff, P3 ;  /* 0xffffffffff001807 */ /* 0x000fe20001800000 */
[----:B------:R-:W-:Y:S01]  /*5f00*/  IMAD.MOV.U32 R90, RZ, RZ, 0x1 ;  /* 0x00000001ff5a7424 */ /* 0x000fe200078e00ff */
[----:B------:R-:W-:Y:S01]  /*5f10*/  LOP3.LUT R74, R74, 0x1, RZ, 0x3c, !PT ;  /* 0x000000014a4a7812 */ /* 0x000fe200078e3cff */
[----:B------:R-:W-:Y:S01]  /*5f20*/  IMAD.MOV.U32 R88, RZ, RZ, RZ ;  /* 0x000000ffff587224 */ /* 0x000fe200078e00ff */
[----:B------:R-:W-:Y:S02]  /*5f30*/  @P0 SEL R0, R4, R0, !P2 ;  /* 0x0000000004000207 */ /* 0x000fe40005000000 */
[----:B------:R-:W-:Y:S02]  /*5f40*/  CS2R R54, SRZ ;  /* 0x0000000000367805 */ /* 0x000fe4000001ff00 */
[----:B------:R-:W-:Y:S02]  /*5f50*/  LEA R86, R31, UR36, 0x3 ;  /* 0x000000241f567c11 */ /* 0x000fe4000f8e18ff */
[----:B------:R-:W-:Y:S02]  /*5f60*/  CS2R R52, SRZ ;  /* 0x0000000000347805 */ /* 0x000fe4000001ff00 */
[----:B------:R-:W-:Y:S02]  /*5f70*/  @P1 LOP3.LUT R0, R0, 0x1, RZ, 0xc0, !PT ;  /* 0x0000000100001812 */ /* 0x000fe400078ec0ff */
[----:B------:R-:W-:Y:S02]  /*5f80*/  CS2R R50, SRZ ;  /* 0x0000000000327805 */ /* 0x000fe4000001ff00 */
[----:B------:R-:W-:Y:S02]  /*5f90*/  SHF.L.U32 R2, R73, 0x1f, RZ ;  /* 0x0000001f49027819 */ /* 0x000fe400000006ff */
[----:B------:R-:W-:Y:S02]  /*5fa0*/  CS2R R48, SRZ ;  /* 0x0000000000307805 */ /* 0x000fe4000001ff00 */
[----:B------:R-:W-:Y:S02]  /*5fb0*/  ISETP.NE.U32.OR P6, PT, R0, 0x1, !P1 ;  /* 0x000000010000780c */ /* 0x000fe40004fc5470 */
[----:B------:R-:W-:Y:S02]  /*5fc0*/  CS2R R46, SRZ ;  /* 0x00000000002e7805 */ /* 0x000fe4000001ff00 */
[----:B------:R-:W-:Y:S02]  /*5fd0*/  PLOP3.LUT P2, PT, PT, PT, UP1, 0x80, 0x8 ;  /* 0x000000000008781c */ /* 0x000fe40003f4f018 */
[----:B------:R-:W-:Y:S02]  /*5fe0*/  CS2R R44, SRZ ;  /* 0x00000000002c7805 */ /* 0x000fe4000001ff00 */
[----:B------:R-:W-:Y:S02]  /*5ff0*/  LEA.HI R34, R31, R31, RZ, 0x1 ;  /* 0x0000001f1f227211 */ /* 0x000fe400078f08ff */
[----:B------:R-:W-:Y:S02]  /*6000*/  CS2R R42, SRZ ;  /* 0x00000000002a7805 */ /* 0x000fe4000001ff00 */
[----:B------:R-:W-:Y:S02]  /*6010*/  LOP3.LUT P4, R79, R64, 0xff, RZ, 0xc0, !PT ;  /* 0x000000ff404f7812 */ /* 0x000fe4000788c0ff */
[----:B------:R-:W-:Y:S02]  /*6020*/  CS2R R40, SRZ ;  /* 0x0000000000287805 */ /* 0x000fe4000001ff00 */
[----:B------:R-:W-:Y:S01]  /*6030*/  SEL R3, RZ, 0xffffffff, P3 ;  /* 0xffffffffff037807 */ /* 0x000fe20001800000 */
[----:B------:R-:W-:Y:S01]  /*6040*/  VIADD R83, R84, 0x400 ;  /* 0x0000040054537836 */ /* 0x000fe20000000000 */
[----:B------:R-:W-:Y:S01]  /*6050*/  P2R R81, PR, RZ, 0x40 ;  /* 0x00000040ff517803 */ /* 0x000fe20000000000 */
[----:B------:R-:W-:Y:S01]  /*6060*/  IMAD.IADD R82, R75, 0x1, R84 ;  /* 0x000000014b527824 */ /* 0x000fe200078e0254 */
[----:B------:R-:W-:Y:S02]  /*6070*/  @P6 SHF.L.U32 R0, R74, 0x1f, RZ ;  /* 0x0000001f4a006819 */ /* 0x000fe400000006ff */
[----:B------:R-:W-:Y:S02]  /*6080*/  @P2 SEL R3, R4, R3, !P4 ;  /* 0x0000000304032207 */ /* 0x000fe40006000000 */
[----:B------:R1:W3:Y:S02]  /*6090*/  @P6 SYNCS.PHASECHK.TRANS64.TRYWAIT P1, [UR36+0x20], R0 ;  /* 0x00002000ff0065a7 */ /* 0x0002e40008021124 */
[----:B------:R-:W-:Y:S04]  /*60a0*/  LOP3.LUT R3, R3, 0x1, RZ, 0xc0, !PT ;  /* 0x0000000103037812 */ /* 0x000fe800078ec0ff */
[----:B------:R-:W-:Y:S04]  /*60b0*/  ISETP.NE.U32.AND P5, PT, R3, 0x1, PT ;  /* 0x000000010300780c */ /* 0x000fe80003fa5070 */
[----:B------:R-:W-:Y:S01]  /*60c0*/  P2R R91, PR, RZ, 0x20 ;  /* 0x00000020ff5b7803 */ /* 0x000fe20000000000 */
[----:B------:R4:W2:Y:S01]  /*60d0*/  SYNCS.PHASECHK.TRANS64.TRYWAIT P0, [R86+URZ+0x90], R2 ;  /* 0x00009002560075a7 */ /* 0x0008a200080011ff */
[C---:B-1----:R-:W-:Y:S01]  /*60e0*/  IMAD.SHL.U32 R0, R34.reuse, 0x40, RZ ;  /* 0x0000004022007824 */ /* 0x042fe200078e00ff */
[----:B------:R-:W-:Y:S04]  /*60f0*/  LOP3.LUT R34, R34, 0xffe, RZ, 0xc0, !PT ;  /* 0x00000ffe22227812 */ /* 0x000fe800078ec0ff */
[----:B------:R-:W-:Y:S01]  /*6100*/  LOP3.LUT R0, R0, 0xffffff80, RZ, 0xc0, !PT ;  /* 0xffffff8000007812 */ /* 0x000fe200078ec0ff */
[----:B------:R-:W-:Y:S04]  /*6110*/  IMAD.IADD R34, R31, 0x1, -R34 ;  /* 0x000000011f227824 */ /* 0x000fe800078e0a22 */
[----:B------:R-:W-:Y:S04]  /*6120*/  IMAD.IADD R0, R32, 0x1, R0 ;  /* 0x0000000120007824 */ /* 0x000fe800078e0200 */
[----:B------:R-:W-:Y:S01]  /*6130*/  IMAD R34, R34, 0x100000, R0 ;  /* 0x0010000022227824 */ /* 0x000fe200078e0200 */
[----:B---3--:R-:W-:Y:S01]  /*6140*/  @P6 SEL R90, RZ, 0x1, !P1 ;  /* 0x00000001ff5a6807 */ /* 0x008fe20004800000 */
[----:B----4-:R-:W-:Y:S06]  /*6150*/  @!P6 BRA `(.L_x_93) ;  /* 0x000000000064e947 */ /* 0x010fec0003800000 */
[----:B------:R-:W-:Y:S01]  /*6160*/  @P5 IMAD R5, R76, 0x4, R83 ;  /* 0x000000044c055824 */ /* 0x000fe200078e0253 */
[----:B------:R-:W-:Y:S01]  /*6170*/  ISETP.NE.AND P1, PT, R90, RZ, PT ;  /* 0x000000ff5a00720c */ /* 0x000fe20003f25270 */
[----:B------:R-:W-:Y:S01]  /*6180*/  IMAD.MOV.U32 R54, RZ, RZ, RZ ;  /* 0x000000ffff367224 */ /* 0x000fe200078e00ff */
[----:B------:R-:W-:Y:S01]  /*6190*/  BSSY B0, `(.L_x_94) ;  /* 0x000000d000007945 */ /* 0x000fe20003800000 */
[----:B------:R-:W-:Y:S01]  /*61a0*/  @P5 IMAD.IADD R4, R75, 0x1, R5 ;  /* 0x000000014b045824 */ /* 0x000fe200078e0205 */
[----:B------:R-:W-:Y:S02]  /*61b0*/  CS2R R50, SRZ ;  /* 0x0000000000327805 */ /* 0x000fe4000001ff00 */
[----:B------:R-:W-:Y:S02]  /*61c0*/  CS2R R48, SRZ ;  /* 0x0000000000307805 */ /* 0x000fe4000001ff00 */
[----:B------:R-:W-:Y:S02]  /*61d0*/  CS2R R52, SRZ ;  /* 0x0000000000347805 */ /* 0x000fe4000001ff00 */
[----:B------:R-:W-:Y:S02]  /*61e0*/  CS2R R42, SRZ ;  /* 0x00000000002a7805 */ /* 0x000fe4000001ff00 */
[----:B------:R-:W-:Y:S02]  /*61f0*/  CS2R R40, SRZ ;  /* 0x0000000000287805 */ /* 0x000fe4000001ff00 */
[----:B------:R-:W-:Y:S02]  /*6200*/  CS2R R46, SRZ ;  /* 0x00000000002e7805 */ /* 0x000fe4000001ff00 */
[----:B------:R-:W-:Y:S01]  /*6210*/  CS2R R44, SRZ ;  /* 0x00000000002c7805 */ /* 0x000fe2000001ff00 */
[----:B------:R-:W-:Y:S06]  /*6220*/  @P1 BRA `(.L_x_95) ;  /* 0x00000000000c1947 */ /* 0x000fec0003800000 */
[----:B------:R-:W-:Y:S04]  /*6230*/  SHF.L.U32 R3, R74, 0x1f, RZ ;  /* 0x0000001f4a037819 */ /* 0x000fe800000006ff */
[----:B------:R-:W1:Y:S02]  /*6240*/  SYNCS.PHASECHK.TRANS64.TRYWAIT P1, [UR36+0x20], R3 ;  /* 0x00002003ff0075a7 */ /* 0x000e640008021124 */
[----:B-1----:R-:W-:Y:S05]  /*6250*/  @!P1 BRA `(.L_x_96) ;  /* 0x0000002800589947 */ /* 0x002fea0003800000 */
.L_x_95:
[----:B------:R-:W-:Y:S05]  /*6260*/  BSYNC B0 ;  /* 0x0000000000007941 */ /* 0x000fea0003800000 */
.L_x_94:
[----:B------:R-:W-:Y:S01]  /*6270*/  ISETP.NE.AND P1, PT, R91, RZ, PT ;  /* 0x000000ff5b00720c */ /* 0x000fe20003f25270 */
[----:B------:R-:W-:Y:S11]  /*6280*/  HFMA2 R88, -RZ, RZ, 0, 5.9604644775390625e-08 ;  /* 0x00000001ff587431 */ /* 0x000ff600000001ff */
[----:B------:R-:W-:Y:S01]  /*6290*/  @!UPT UIADD3 URZ, UPT, UPT, URZ, URZ, URZ ;  /* 0x000000fffffff290 */ /* 0x000fe2000fffe0ff */
[----:B------:R-:W-:Y:S05]  /*62a0*/  @P1 WARPSYNC.ALL ;  /* 0x0000000000001948 */ /* 0x000fea0003800000 */
[----:B------:R3:W4:Y:S04]  /*62b0*/  @P1 LDSM.16.M88.4 R48, [R5] ;  /* 0x000000000530183b */ /* 0x0007280000000200 */
[----:B------:R3:W1:Y:S04]  /*62c0*/  @P1 LDSM.16.M88.4 R52, [R4] ;  /* 0x000000000434183b */ /* 0x0006680000000200 */
[----:B------:R3:W1:Y:S04]  /*62d0*/  @P1 LDSM.16.M88.4 R40, [R89+UR36+0x400] ;  /* 0x000400245928183b */ /* 0x0006680008000200 */
[----:B------:R3:W1:Y:S02]  /*62e0*/  @P1 LDSM.16.M88.4 R44, [R82+0x400] ;  /* 0x00040000522c183b */ /* 0x0006640000000200 */
.L_x_93:
[----:B------:R-:W-:Y:S05]  /*62f0*/  BSYNC B1 ;  /* 0x0000000000017941 */ /* 0x000fea0003800000 */
.L_x_92:
[----:B-1----:R-:W-:Y:S04]  /*6300*/  SHF.R.U32.HI R0, RZ, 0x15, R34 ;  /* 0x00000015ff007819 */ /* 0x002fe80000011622 */
[----:B------:R-:W-:Y:S01]  /*6310*/  LOP3.LUT P1, RZ, R0, 0x3, R69, 0x48, !PT ;  /* 0x0000000300ff7812 */ /* 0x000fe20007824845 */
[----:B------:R-:W-:Y:S01]  /*6320*/  @!UPT UIADD3 URZ, UPT, UPT, URZ, URZ, URZ ;  /* 0x000000fffffff290 */ /* 0x000fe2000fffe0ff */
[----:B--2---:R-:W-:Y:S11]  /*6330*/  @P0 BRA `(.L_x_97) ;  /* 0x0000000000080947 */ /* 0x004ff60003800000 */
[----:B------:R-:W1:Y:S02]  /*6340*/  SYNCS.PHASECHK.TRANS64.TRYWAIT P0, [R86+URZ+0x90], R2 ;  /* 0x00009002560075a7 */ /* 0x000e6400080011ff */
[----:B-1----:R-:W-:Y:S05]  /*6350*/  @!P0 BRA `(.L_x_98) ;  /* 0x0000002800308947 */ /* 0x002fea0003800000 */
.L_x_97:
[----:B------:R-:W-:Y:S05]  /*6360*/  @!P1 BRA `(.L_x_99) ;  /* 0x0000000000409947 */ /* 0x000fea0003800000 */
[----:B------:R-:W3:Y:S01]  /*6370*/  LDCU.64 UR8, c[0x4][0x70] ;  /* 0x01000e00ff0877ac */ /* 0x000ee20008000a00 */
[----:B------:R-:W-:Y:S01]  /*6380*/  MOV R3, 0x0 ;  /* 0x0000000000037802 */ /* 0x000fe20000000f00 */
[----:B------:R-:W-:Y:S02]  /*6390*/  HFMA2 R12, -RZ, RZ, 0, 5.9604644775390625e-08 ;  /* 0x00000001ff0c7431 */ /* 0x000fe400000001ff */
[----:B------:R-:W-:Y:S02]  /*63a0*/  IMAD.MOV.U32 R8, RZ, RZ, 0x192 ;  /* 0x00000192ff087424 */ /* 0x000fe400078e00ff */
[----:B------:R-:W-:Y:S01]  /*63b0*/  IMAD.MOV.U32 R13, RZ, RZ, RZ ;  /* 0x000000ffff0d7224 */ /* 0x000fe200078e00ff */
[----:B------:R-:W2:Y:S01]  /*63c0*/  LDCU.64 UR6, c[0x4][0x78] ;  /* 0x01000f00ff0677ac */ /* 0x000ea20008000a00 */
[----:B-1----:R-:W1:Y:S01]  /*63d0*/  LDC.64 R2, c[0x4][R3] ;  /* 0x0100000003027b82 */ /* 0x002e620000000a00 */
[----:B------:R-:W5:Y:S01]  /*63e0*/  LDCU.64 UR4, c[0x4][0x10] ;  /* 0x01000200ff0477ac */ /* 0x000f620008000a00 */
[----:B---3--:R-:W-:Y:S01]  /*63f0*/  MOV R5, UR9 ;  /* 0x0000000900057c02 */ /* 0x008fe20008000f00 */
[----:B------:R-:W-:Y:S01]  /*6400*/  IMAD.U32 R4, RZ, RZ, UR8 ;  /* 0x00000008ff047e24 */ /* 0x000fe2000f8e00ff */
[----:B--2---:R-:W-:Y:S01]  /*6410*/  MOV R7, UR7 ;  /* 0x0000000700077c02 */ /* 0x004fe20008000f00 */
[----:B------:R-:W-:Y:S01]  /*6420*/  IMAD.U32 R6, RZ, RZ, UR6 ;  /* 0x00000006ff067e24 */ /* 0x000fe2000f8e00ff */
[----:B-----5:R-:W-:Y:S01]  /*6430*/  MOV R11, UR5 ;  /* 0x00000005000b7c02 */ /* 0x020fe20008000f00 */
[----:B------:R-:W-:Y:S02]  /*6440*/  IMAD.U32 R10, RZ, RZ, UR4 ;  /* 0x00000004ff0a7e24 */ /* 0x000fe4000f8e00ff */
[----:B------:R-:W-:Y:S07]  /*6450*/  LEPC R20, `(.L_x_99) ;  /* 0x000000001014794e */ /* 0x000fee0000000000 */
[----:B-1--4-:R-:W-:Y:S05]  /*6460*/  CALL.ABS.NOINC R2 ;  /* 0x0000000002007343 */ /* 0x012fea0003c00000 */
.L_x_99:
[----:B------:R-:W-:Y:S05]  /*6470*/  WARPSYNC.ALL ;  /* 0x0000000000007948 */ /* 0x000fea0003800000 */
[----:B------:R-:W-:Y:S01]  /*6480*/  R2UR UR4, R34 ;  /* 0x00000000220472ca */ /* 0x000fe200000e0000 */
[----:B------:R-:W-:Y:S01]  /*6490*/  BSSY.RECONVERGENT B0, `(.L_x_100) ;  /* 0x000003c000007945 */ /* 0x000fe20003800200 */
[----:B------:R-:W-:Y:S02]  /*64a0*/  SHF.L.U32 R87, R76, 0x2, RZ ;  /* 0x000000024c577819 */ /* 0x000fe400000006ff */
[----:B------:R-:W-:Y:S02]  /*64b0*/  ISETP.NE.AND P0, PT, R77, RZ, PT ;  /* 0x000000ff4d00720c */ /* 0x000fe40003f05270 */
[----:B------:R-:W-:Y:S04]  /*64c0*/  IADD3 R83, PT, PT, R83, R87, RZ ;  /* 0x0000005753537210 */ /* 0x000fe80007ffe0ff */
[----:B------:R-:W-:Y:S03]  /*64d0*/  IADD3 R85, PT, PT, R75, R83, RZ ;  /* 0x000000534b557210 */ /* 0x000fe60007ffe0ff */
[----:B---3--:R-:W2:Y:S02]  /*64e0*/  LDTM.16dp128bit.x8 R4, tmem[UR4] ;  /* 0x00000004000479ee */ /* 0x008ea40008180000 */
[C---:B--2---:R-:W-:Y:S01]  /*64f0*/  FMUL R0, R33.reuse, R4 ;  /* 0x0000000421007220 */ /* 0x044fe20000400000 */
[C---:B-1----:R-:W-:Y:S01]  /*6500*/  FMUL R2, R33.reuse, R5 ;  /* 0x0000000521027220 */ /* 0x042fe20000400000 */
[C---:B------:R-:W-:Y:S01]  /*6510*/  FMUL R3, R33.reuse, R6 ;  /* 0x0000000621037220 */ /* 0x040fe20000400000 */
[----:B------:R-:W-:Y:S01]  /*6520*/  FMUL R7, R33, R7 ;  /* 0x0000000721077220 */ /* 0x000fe20000400000 */
[----:B------:R-:W-:Y:S01]  /*6530*/  FFMA R36, R35, R40, R0 ;  /* 0x0000002823247223 */ /* 0x000fe20000000000 */
        /* <DEDUP_REMOVED lines=10> */
[----:B------:R1:W-:Y:S01]  /*65e0*/  STSM.16.M88.4 [R84+0x400], R36 ;  /* 0x0004002454007844 */ /* 0x0003e20000000200 */
[----:B------:R-:W-:Y:S01]  /*65f0*/  FMUL R9, R33, R13 ;  /* 0x0000000d21097220 */ /* 0x000fe20000400000 */
[----:B------:R-:W-:Y:S01]  /*6600*/  FFMA R6, R35, R46, R6 ;  /* 0x0000002e23067223 */ /* 0x000fe20000000006 */
[----:B------:R-:W-:Y:S01]  /*6610*/  FMUL R10, R33, R14 ;  /* 0x0000000e210a7220 */ /* 0x000fe20000400000 */
[----:B------:R-:W-:Y:S01]  /*6620*/  FFMA R7, R35, R47, R11 ;  /* 0x0000002f23077223 */ /* 0x000fe2000000000b */
[----:B------:R-:W-:Y:S01]  /*6630*/  FMUL R15, R33, R15 ;  /* 0x0000000f210f7220 */ /* 0x000fe20000400000 */
[----:B----4-:R-:W-:Y:S01]  /*6640*/  FFMA R8, R35, R48, R8 ;  /* 0x0000003023087223 */ /* 0x010fe20000000008 */
        /* <DEDUP_REMOVED lines=8> */
[C---:B------:R-:W-:Y:S01]  /*66d0*/  FFMA R12, R35.reuse, R52, R12 ;  /* 0x00000034230c7223 */ /* 0x040fe2000000000c */
[C---:B------:R-:W-:Y:S01]  /*66e0*/  FFMA R13, R35.reuse, R53, R13 ;  /* 0x00000035230d7223 */ /* 0x040fe2000000000d */
[C---:B------:R-:W-:Y:S01]  /*66f0*/  FFMA R14, R35.reuse, R54, R14 ;  /* 0x00000036230e7223 */ /* 0x040fe2000000000e */
[----:B------:R1:W-:Y:S01]  /*6700*/  STSM.16.M88.4 [R83], R8 ;  /* 0x0000000853007844 */ /* 0x0003e20000000200 */
[----:B------:R-:W-:Y:S05]  /*6710*/  FFMA R15, R35, R55, R19 ;  /* 0x00000037230f7223 */ /* 0x000fea0000000013 */
[----:B------:R1:W-:Y:S01]  /*6720*/  STSM.16.M88.4 [R85], R12 ;  /* 0x0000000c55007844 */ /* 0x0003e20000000200 */
[----:B------:R-:W-:Y:S01]  /*6730*/  @!PT LDS RZ, [RZ] ;  /* 0x00000000fffff984 */ /* 0x000fe20000000800 */
[----:B------:R-:W-:Y:S01]  /*6740*/  @!PT LDS RZ, [RZ] ;  /* 0x00000000fffff984 */ /* 0x000fe20000000800 */
[----:B------:R-:W-:Y:S01]  /*6750*/  @!PT LDS RZ, [RZ] ;  /* 0x00000000fffff984 */ /* 0x000fe20000000800 */
[----:B------:R-:W-:Y:S01]  /*6760*/  @!PT LDS RZ, [RZ] ;  /* 0x00000000fffff984 */ /* 0x000fe20000000800 */
[----:B------:R2:W-:Y:S06]  /*6770*/  MEMBAR.ALL.CTA ;  /* 0x0000000000007992 */ /* 0x0005ec0000008000 */
[----:B--2---:R-:W2:Y:S02]  /*6780*/  FENCE.VIEW.ASYNC.S ;  /* 0x00000000000073c6 */ /* 0x004ea40000000000 */
[----:B--2---:R-:W-:Y:S06]  /*6790*/  BAR.SYNC.DEFER_BLOCKING 0x1, 0x80 ;  /* 0x0042000000007b1d */ /* 0x004fec0000010000 */
[----:B------:R-:W-:Y:S05]  /*67a0*/  @P0 BRA `(.L_x_101) ;  /* 0x0000000000280947 */ /* 0x000fea0003800000 */
[----:B------:R-:W-:Y:S01]  /*67b0*/  UIADD3 UR4, UPT, UPT, UR36, 0x400, URZ ;  /* 0x0000040024047890 */ /* 0x000fe2000fffe0ff */
[----:B------:R-:W-:Y:S05]  /*67c0*/  UMOV UR43, UR60 ;  /* 0x0000003c002b7c82 */ /* 0x000fea0008000000 */
[----:B------:R-:W-:Y:S01]  /*67d0*/  MOV R70, UR4 ;  /* 0x0000000400467c02 */ /* 0x000fe20008000f00 */
[----:B------:R-:W-:Y:S03]  /*67e0*/  UIADD3 UR4, UP0, UPT, UR50, 0x680, URZ ;  /* 0x0000068032047890 */ /* 0x000fe6000ff1e0ff */
[----:B------:R-:W-:Y:S01]  /*67f0*/  R2UR UR40, R70 ;  /* 0x00000000462872ca */ /* 0x000fe200000e0000 */
[----:B------:R-:W-:Y:S11]  /*6800*/  UIADD3.X UR5, UPT, UPT, URZ, UR51, URZ, UP0, !UPT ;  /* 0x00000033ff057290 */ /* 0x000ff600087fe4ff */
[----:B------:R-:W-:Y:S01]  /*6810*/  @!UPT UIADD3 URZ, UPT, UPT, URZ, URZ, URZ ;  /* 0x000000fffffff290 */ /* 0x000fe2000fffe0ff */
[----:B------:R2:W-:Y:S01]  /*6820*/  UTMASTG.3D [UR40], [UR4] ;  /* 0x00000028040073b5 */ /* 0x0005e20008010000 */
[----:B------:R0:W-:Y:S01]  /*6830*/  UTMACMDFLUSH ;  /* 0x00000000000079b7 */ /* 0x0001e20000000000 */
[----:B--2---:R-:W-:Y:S04]  /*6840*/  DEPBAR.LE SB0, 0x1 ;  /* 0x000080400000791a */ /* 0x004fe80000000000 */
.L_x_101:
[----:B------:R-:W-:Y:S05]  /*6850*/  BSYNC.RECONVERGENT B0 ;  /* 0x0000000000007941 */ /* 0x000fea0003800200 */
.L_x_100:
[----:B------:R-:W-:Y:S01]  /*6860*/  BAR.SYNC.DEFER_BLOCKING 0x1, 0x80 ;  /* 0x0042000000007b1d */ /* 0x000fe20000010000 */
[----:B------:R-:W-:Y:S01]  /*6870*/  ISETP.NE.AND P1, PT, R81, RZ, PT ;  /* 0x000000ff5100720c */ /* 0x000fe20003f25270 */
[----:B------:R-:W-:Y:S01]  /*6880*/  UISETP.NE.AND UP0, UPT, UR39, URZ, UPT ;  /* 0x000000ff2700728c */ /* 0x000fe2000bf05270 */
[----:B------:R-:W-:Y:S11]  /*6890*/  LEA R2, R88, UR36, 0x3 ;  /* 0x0000002458027c11 */ /* 0x000ff6000f8e18ff */
[----:B------:R-:W-:Y:S01]  /*68a0*/  @P1 SHF.L.U32 R3, R74, 0x1f, RZ ;  /* 0x0000001f4a031819 */ /* 0x000fe200000006ff */
[----:B------:R-:W-:Y:S06]  /*68b0*/  BRA.U !UP0, `(.L_x_102) ;  /* 0x0000000108247547 */ /* 0x000fec000b800000 */
[----:B-1----:R-:W-:Y:S01]  /*68c0*/  IMAD.U32 R4, RZ, RZ, UR37 ;  /* 0x00000025ff047e24 */ /* 0x002fe2000f8e00ff */
[----:B------:R-:W-:Y:S01]  /*68d0*/  MOV R0, UR45 ;  /* 0x0000002d00007c02 */ /* 0x000fe20008000f00 */
[----:B------:R-:W-:Y:S03]  /*68e0*/  UIADD3 UR4, UPT, UPT, UR37, 0x1, URZ ;  /* 0x0000000125047890 */ /* 0x000fe6000fffe0ff */
[----:B------:R-:W-:Y:S01]  /*68f0*/  @P1 LEA R4, R4, UR36, 0x3 ;  /* 0x0000002404041c11 */ /* 0x000fe2000f8e18ff */
[----:B------:R-:W-:Y:S04]  /*6900*/  UISETP.NE.AND UP0, UPT, UR4, 0x4, UPT ;  /* 0x000000040400788c */ /* 0x000fe8000bf05270 */
[----:B------:R-:W-:Y:S01]  /*6910*/  @P1 VIADD R4, R4, 0x40 ;  /* 0x0000004004041836 */ /* 0x000fe20000000000 */
[----:B------:R-:W-:Y:S04]  /*6920*/  USEL UR37, UR4, URZ, UP0 ;  /* 0x000000ff04257287 */ /* 0x000fe80008000000 */
[----:B------:R-:W-:Y:S04]  /*6930*/  @P1 PRMT R0, R0, 0x654, R4 ;  /* 0x0000065400001816 */ /* 0x000fe80000000004 */
[----:B------:R2:W-:Y:S04]  /*6940*/  @P1 SYNCS.ARRIVE.TRANS64.RED.A1T0 RZ, [R0+URZ], RZ ;  /* 0x000000ff00ff19a7 */ /* 0x0005e800081004ff */
.L_x_102:
[----:B------:R-:W3:Y:S01]  /*6950*/  @P1 SYNCS.PHASECHK.TRANS64.TRYWAIT P0, [R2+URZ+0x20], R3 ;  /* 0x00002003020015a7 */ /* 0x000ee200080011ff */
[----:B------:R-:W-:Y:S01]  /*6960*/  BSSY B1, `(.L_x_103) ;  /* 0x0000017000017945 */ /* 0x000fe20003800000 */
[----:B---3--:R-:W-:Y:S03]  /*6970*/  @P1 SEL R90, RZ, 0x1, !P0 ;  /* 0x00000001ff5a1807 */ /* 0x008fe60004000000 */
[----:B------:R-:W-:Y:S05]  /*6980*/  @!P1 BRA `(.L_x_104) ;  /* 0x0000000000509947 */ /* 0x000fea0003800000 */
[----:B------:R-:W-:Y:S01]  /*6990*/  ISETP.NE.AND P1, PT, R91, RZ, PT ;  /* 0x000000ff5b00720c */ /* 0x000fe20003f25270 */
[----:B------:R-:W-:Y:S01]  /*69a0*/  BSSY B0, `(.L_x_105) ;  /* 0x000000a000007945 */ /* 0x000fe20003800000 */
[----:B------:R-:W-:Y:S11]  /*69b0*/  ISETP.NE.AND P0, PT, R90, RZ, PT ;  /* 0x000000ff5a00720c */ /* 0x000ff60003f05270 */
[----:B-1----:R-:W-:Y:S04]  /*69c0*/  @P1 IMAD R5, R88, 0x2000, R89 ;  /* 0x0000200058051824 */ /* 0x002fe800078e0259 */
[----:B------:R-:W-:Y:S05]  /*69d0*/  @P1 VIADD R4, R5, UR36 ;  /* 0x0000002405041c36 */ /* 0x000fea0008000000 */
[----:B------:R-:W-:Y:S01]  /*69e0*/  @P1 IADD3 R3, PT, PT, R87, R4, RZ ;  /* 0x0000000457031210 */ /* 0x000fe20007ffe0ff */
[----:B------:R-:W-:Y:S01]  /*69f0*/  @P1 IMAD.IADD R4, R75, 0x1, R4 ;  /* 0x000000014b041824 */ /* 0x000fe200078e0204 */
[----:B------:R-:W-:Y:S06]  /*6a00*/  @P0 BRA `(.L_x_106) ;  /* 0x00000000000c0947 */ /* 0x000fec0003800000 */
[----:B--2---:R-:W-:Y:S04]  /*6a10*/  SHF.L.U32 R0, R74, 0x1f, RZ ;  /* 0x0000001f4a007819 */ /* 0x004fe800000006ff */
[----:B------:R-:W1:Y:S02]  /*6a20*/  SYNCS.PHASECHK.TRANS64.TRYWAIT P0, [R2+URZ+0x20], R0 ;  /* 0x00002000020075a7 */ /* 0x000e6400080011ff */
[----:B-1----:R-:W-:Y:S05]  /*6a30*/  @!P0 BRA `(.L_x_107) ;  /* 0x00000020008c8947 */ /* 0x002fea0003800000 */
.L_x_106:
[----:B------:R-:W-:Y:S05]  /*6a40*/  BSYNC B0 ;  /* 0x0000000000007941 */ /* 0x000fea0003800000 */
.L_x_105:
[----:B------:R-:W-:Y:S02]  /*6a50*/  ISETP.NE.AND P0, PT, R91, RZ, PT ;  /* 0x000000ff5b00720c */ /* 0x000fe40003f05270 */
[----:B------:R-:W-:Y:S11]  /*6a60*/  IADD3 R88, PT, PT, R88, 0x1, RZ ;  /* 0x0000000158587810 */ /* 0x000ff60007ffe0ff */
[----:B-12---:R-:W-:Y:S01]  /*6a70*/  @P0 IMAD.IADD R0, R75, 0x1, R3 ;  /* 0x000000014b000824 */ /* 0x006fe200078e0203 */
[----:B------:R-:W-:Y:S05]  /*6a80*/  @P0 WARPSYNC.ALL ;  /* 0x0000000000000948 */ /* 0x000fea0003800000 */
[----:B------:R3:W4:Y:S04]  /*6a90*/  @P0 LDSM.16.M88.4 R40, [R5+UR36+0x400] ;  /* 0x000400240528083b */ /* 0x0007280008000200 */
[----:B------:R3:W1:Y:S04]  /*6aa0*/  @P0 LDSM.16.M88.4 R44, [R4+0x400] ;  /* 0x00040000042c083b */ /* 0x0006680000000200 */
[----:B------:R3:W2:Y:S04]  /*6ab0*/  @P0 LDSM.16.M88.4 R48, [R3+0x400] ;  /* 0x000400000330083b */ /* 0x0006a80000000200 */
[----:B------:R3:W1:Y:S02]  /*6ac0*/  @P0 LDSM.16.M88.4 R52, [R0+0x400] ;  /* 0x000400000034083b */ /* 0x0006640000000200 */
.L_x_104:
[----:B------:R-:W-:Y:S05]  /*6ad0*/  BSYNC B1 ;  /* 0x0000000000017941 */ /* 0x000fea0003800000 */
.L_x_103:
[----:B--23--:R-:W-:Y:S05]  /*6ae0*/  VIADD R0, R34, 0x20 ;  /* 0x0000002022007836 */ /* 0x00cfea0000000000 */
[----:B------:R-:W-:Y:S04]  /*6af0*/  SHF.R.U32.HI R0, RZ, 0x15, R0 ;  /* 0x00000015ff007819 */ /* 0x000fe80000011600 */
[----:B------:R-:W-:Y:S11]  /*6b00*/  LOP3.LUT P0, RZ, R0, 0x3, R69, 0x48, !PT ;  /* 0x0000000300ff7812 */ /* 0x000ff60007804845 */
[----:B------:R-:W-:Y:S02]  /*6b10*/  @!UPT UIADD3 URZ, UPT, UPT, URZ, URZ, URZ ;  /* 0x000000fffffff290 */ /* 0x000fe4000fffe0ff */
[----:B------:R-:W-:Y:S05]  /*6b20*/  @!P0 BRA `(.L_x_108) ;  /* 0x0000000000408947 */ /* 0x000fea0003800000 */
[----:B------:R-:W2:Y:S01]  /*6b30*/  LDCU.64 UR8, c[0x4][0x70] ;  /* 0x01000e00ff0877ac */ /* 0x000ea20008000a00 */
[----:B------:R-:W-:Y:S01]  /*6b40*/  MOV R3, 0x0 ;  /* 0x0000000000037802 */ /* 0x000fe20000000f00 */
[----:B-1----:R-:W-:Y:S02]  /*6b50*/  HFMA2 R12, -RZ, RZ, 0, 5.9604644775390625e-08 ;  /* 0x00000001ff0c7431 */ /* 0x002fe400000001ff */
[----:B------:R-:W-:Y:S02]  /*6b60*/  IMAD.MOV.U32 R8, RZ, RZ, 0x192 ;  /* 0x00000192ff087424 */ /* 0x000fe400078e00ff */
[----:B------:R-:W-:Y:S01]  /*6b70*/  IMAD.MOV.U32 R13, RZ, RZ, RZ ;  /* 0x000000ffff0d7224 */ /* 0x000fe200078e00ff */
[----:B------:R-:W1:Y:S01]  /*6b80*/  LDCU.64 UR6, c[0x4][0x78] ;  /* 0x01000f00ff0677ac */ /* 0x000e620008000a00 */
[----:B------:R-:W3:Y:S01]  /*6b90*/  LDC.64 R2, c[0x4][R3] ;  /* 0x0100000003027b82 */ /* 0x000ee20000000a00 */
[----:B------:R-:W5:Y:S01]  /*6ba0*/  LDCU.64 UR4, c[0x4][0x10] ;  /* 0x01000200ff0477ac */ /* 0x000f620008000a00 */
[----:B--2---:R-:W-:Y:S01]  /*6bb0*/  MOV R5, UR9 ;  /* 0x0000000900057c02 */ /* 0x004fe20008000f00 */
[----:B------:R-:W-:Y:S01]  /*6bc0*/  IMAD.U32 R4, RZ, RZ, UR8 ;  /* 0x00000008ff047e24 */ /* 0x000fe2000f8e00ff */
[----:B-1----:R-:W-:Y:S01]  /*6bd0*/  MOV R7, UR7 ;  /* 0x0000000700077c02 */ /* 0x002fe20008000f00 */
[----:B------:R-:W-:Y:S01]  /*6be0*/  IMAD.U32 R6, RZ, RZ, UR6 ;  /* 0x00000006ff067e24 */ /* 0x000fe2000f8e00ff */
[----:B-----5:R-:W-:Y:S01]  /*6bf0*/  MOV R11, UR5 ;  /* 0x00000005000b7c02 */ /* 0x020fe20008000f00 */
[----:B------:R-:W-:Y:S02]  /*6c00*/  IMAD.U32 R10, RZ, RZ, UR4 ;  /* 0x00000004ff0a7e24 */ /* 0x000fe4000f8e00ff */
[----:B------:R-:W-:Y:S07]  /*6c10*/  LEPC R20, `(.L_x_108) ;  /* 0x000000001014794e */ /* 0x000fee0000000000 */
[----:B---34-:R-:W-:Y:S05]  /*6c20*/  CALL.ABS.NOINC R2 ;  /* 0x0000000002007343 */ /* 0x018fea0003c00000 */
.L_x_108:
[----:B------:R-:W-:Y:S05]  /*6c30*/  WARPSYNC.ALL ;  /* 0x0000000000007948 */ /* 0x000fea0003800000 */
[----:B------:R-:W-:Y:S01]  /*6c40*/  R2UR UR4, R34 ;  /* 0x00000000220472ca */ /* 0x000fe200000e0000 */
[----:B------:R-:W-:Y:S01]  /*6c50*/  BSSY.RECONVERGENT B0, `(.L_x_109) ;  /* 0x0000040000007945 */ /* 0x000fe20003800200 */
[----:B------:R-:W-:Y:S02]  /*6c60*/  ISETP.NE.AND P6, PT, R81, RZ, PT ;  /* 0x000000ff5100720c */ /* 0x000fe40003fc5270 */
[----:B------:R-:W-:Y:S02]  /*6c70*/  ISETP.NE.AND P0, PT, R77, RZ, PT ;  /* 0x000000ff4d00720c */ /* 0x000fe40003f05270 */
[----:B------:R-:W-:Y:S07]  /*6c80*/  MOV R20, UR37 ;  /* 0x0000002500147c02 */ /* 0x000fee0008000f00 */
[----:B-1----:R-:W1:Y:S02]  /*6c90*/  LDTM.16dp128bit.x8 R4, tmem[UR4+0x20] ;  /* 0x00002004000479ee */ /* 0x002e640008180000 */
[----:B------:R-:W-:Y:S01]  /*6ca0*/  @P6 LEA R20, R20, UR36, 0x3 ;  /* 0x0000002414146c11 */ /* 0x000fe2000f8e18ff */
[C---:B-1----:R-:W-:Y:S01]  /*6cb0*/  FMUL R0, R33.reuse, R4 ;  /* 0x0000000421007220 */ /* 0x042fe20000400000 */
[C---:B------:R-:W-:Y:S01]  /*6cc0*/  FMUL R2, R33.reuse, R5 ;  /* 0x0000000521027220 */ /* 0x040fe20000400000 */
[C---:B------:R-:W-:Y:S01]  /*6cd0*/  FMUL R3, R33.reuse, R6 ;  /* 0x0000000621037220 */ /* 0x040fe20000400000 */
[----:B------:R-:W-:Y:S01]  /*6ce0*/  FMUL R7, R33, R7 ;  /* 0x0000000721077220 */ /* 0x000fe20000400000 */
[----:B----4-:R-:W-:Y:S01]  /*6cf0*/  FFMA R36, R35, R40, R0 ;  /* 0x0000002823247223 */ /* 0x010fe20000000000 */
        /* <DEDUP_REMOVED lines=28> */
[----:B------:R1:W-:Y:S01]  /*6ec0*/  STSM.16.M88.4 [R83+0x2000], R8 ;  /* 0x0020000853007844 */ /* 0x0003e20000000200 */
[----:B------:R-:W-:Y:S01]  /*6ed0*/  FFMA R15, R35, R55, R19 ;  /* 0x00000037230f7223 */ /* 0x000fe20000000013 */
[----:B------:R-:W-:Y:S02]  /*6ee0*/  MOV R16, UR45 ;  /* 0x0000002d00107c02 */ /* 0x000fe40008000f00 */
[----:B------:R-:W-:Y:S02]  /*6ef0*/  @P6 IADD3 R17, PT, PT, R20, 0x40, RZ ;  /* 0x0000004014116810 */ /* 0x000fe40007ffe0ff */
[----:B------:R1:W-:Y:S01]  /*6f00*/  STSM.16.M88.4 [R85+0x2000], R12 ;  /* 0x0020000c55007844 */ /* 0x0003e20000000200 */
[----:B------:R-:W-:Y:S02]  /*6f10*/  LEA R0, R88, UR36, 0x3 ;  /* 0x0000002458007c11 */ /* 0x000fe4000f8e18ff */
[----:B------:R-:W-:Y:S01]  /*6f20*/  @P6 PRMT R16, R16, 0x654, R17 ;  /* 0x0000065410106816 */ /* 0x000fe20000000011 */
[----:B------:R-:W-:Y:S01]  /*6f30*/  @!PT LDS RZ, [RZ] ;  /* 0x00000000fffff984 */ /* 0x000fe20000000800 */
[----:B------:R-:W-:Y:S01]  /*6f40*/  @!PT LDS RZ, [RZ] ;  /* 0x00000000fffff984 */ /* 0x000fe20000000800 */
[----:B------:R-:W-:Y:S01]  /*6f50*/  @!PT LDS RZ, [RZ] ;  /* 0x00000000fffff984 */ /* 0x000fe20000000800 */
[----:B------:R-:W-:Y:S01]  /*6f60*/  @!PT LDS RZ, [RZ] ;  /* 0x00000000fffff984 */ /* 0x000fe20000000800 */
[----:B------:R2:W-:Y:S06]  /*6f70*/  MEMBAR.ALL.CTA ;  /* 0x0000000000007992 */ /* 0x0005ec0000008000 */
[----:B--2---:R-:W2:Y:S01]  /*6f80*/  FENCE.VIEW.ASYNC.S ;  /* 0x00000000000073c6 */ /* 0x004ea20000000000 */
[----:B------:R-:W-:Y:S01]  /*6f90*/  @P6 SHF.L.U32 R2, R74, 0x1f, RZ ;  /* 0x0000001f4a026819 */ /* 0x000fe200000006ff */
[----:B--2---:R-:W-:Y:S06]  /*6fa0*/  BAR.SYNC.DEFER_BLOCKING 0x1, 0x80 ;  /* 0x0042000000007b1d */ /* 0x004fec0000010000 */
[----:B------:R-:W-:Y:S05]  /*6fb0*/  @P0 BRA `(.L_x_110) ;  /* 0x0000000000240947 */ /* 0x000fea0003800000 */
[----:B------:R-:W-:Y:S02]  /*6fc0*/  UIADD3 UR4, UP0, UPT, UR50, 0x680, URZ ;  /* 0x0000068032047890 */ /* 0x000fe4000ff1e0ff */
[----:B------:R-:W-:Y:S02]  /*6fd0*/  UIADD3 UR9, UPT, UPT, UR41, 0x20, URZ ;  /* 0x0000002029097890 */ /* 0x000fe4000fffe0ff */
[----:B------:R-:W-:Y:S02]  /*6fe0*/  UIADD3 UR8, UPT, UPT, UR36, 0x2400, URZ ;  /* 0x0000240024087890 */ /* 0x000fe4000fffe0ff */
[----:B------:R-:W-:Y:S01]  /*6ff0*/  UIADD3.X UR5, UPT, UPT, URZ, UR51, URZ, UP0, !UPT ;  /* 0x00000033ff057290 */ /* 0x000fe200087fe4ff */
[----:B------:R-:W-:Y:S01]  /*7000*/  UMOV UR10, UR42 ;  /* 0x0000002a000a7c82 */ /* 0x000fe20008000000 */
[----:B------:R-:W-:Y:S07]  /*7010*/  UMOV UR11, UR60 ;  /* 0x0000003c000b7c82 */ /* 0x000fee0008000000 */
[----:B------:R2:W-:Y:S01]  /*7020*/  UTMASTG.3D [UR8], [UR4] ;  /* 0x00000008040073b5 */ /* 0x0005e20008010000 */
[----:B------:R0:W-:Y:S01]  /*7030*/  UTMACMDFLUSH ;  /* 0x00000000000079b7 */ /* 0x0001e20000000000 */
[----:B--2---:R-:W-:Y:S04]  /*7040*/  DEPBAR.LE SB0, 0x1 ;  /* 0x000080400000791a */ /* 0x004fe80000000000 */
.L_x_110:
[----:B------:R-:W-:Y:S05]  /*7050*/  BSYNC.RECONVERGENT B0 ;  /* 0x0000000000007941 */ /* 0x000fea0003800200 */
.L_x_109:
[----:B------:R-:W-:Y:S01]  /*7060*/  BAR.SYNC.DEFER_BLOCKING 0x1, 0x80 ;  /* 0x0042000000007b1d */ /* 0x000fe20000010000 */
[----:B------:R-:W-:Y:S04]  /*7070*/  UIADD3 UR4, UPT, UPT, UR37, 0x1, URZ ;  /* 0x0000000125047890 */ /* 0x000fe8000fffe0ff */
[----:B------:R-:W-:Y:S04]  /*7080*/  UISETP.NE.AND UP0, UPT, UR4, 0x4, UPT ;  /* 0x000000040400788c */ /* 0x000fe8000bf05270 */
[----:B------:R-:W-:Y:S01]  /*7090*/  USEL UR38, UR4, URZ, UP0 ;  /* 0x000000ff04267287 */ /* 0x000fe20008000000 */
[----:B------:R2:W-:Y:S01]  /*70a0*/  @P6 SYNCS.ARRIVE.TRANS64.RED.A1T0 RZ, [R16+URZ], RZ ;  /* 0x000000ff10ff69a7 */ /* 0x0005e200081004ff */
[----:B------:R-:W-:Y:S01]  /*70b0*/  BSSY B1, `(.L_x_111) ;  /* 0x0000018000017945 */ /* 0x000fe20003800000 */
[----:B------:R-:W3:Y:S02]  /*70c0*/  @P6 SYNCS.PHASECHK.TRANS64.TRYWAIT P0, [R0+URZ+0x20], R2 ;  /* 0x00002002000065a7 */ /* 0x000ee400080011ff */
[----:B---3--:R-:W-:Y:S01]  /*70d0*/  @P6 SEL R90, RZ, 0x1, !P0 ;  /* 0x00000001ff5a6807 */ /* 0x008fe20004000000 */
[----:B--2---:R-:W-:Y:S06]  /*70e0*/  @!P6 BRA `(.L_x_112) ;  /* 0x000000000050e947 */ /* 0x004fec0003800000 */
        /* <DEDUP_REMOVED lines=8> */
[----:B------:R-:W-:Y:S04]  /*7170*/  SHF.L.U32 R5, R74, 0x1f, RZ ;  /* 0x0000001f4a057819 */ /* 0x000fe800000006ff */
[----:B------:R-:W1:Y:S02]  /*7180*/  SYNCS.PHASECHK.TRANS64.TRYWAIT P0, [R0+URZ+0x20], R5 ;  /* 0x00002005000075a7 */ /* 0x000e6400080011ff */
[----:B-1----:R-:W-:Y:S05]  /*7190*/  @!P0 BRA `(.L_x_115) ;  /* 0x0000001800c88947 */ /* 0x002fea0003800000 */
.L_x_114:
[----:B------:R-:W-:Y:S05]  /*71a0*/  BSYNC B0 ;  /* 0x0000000000007941 */ /* 0x000fea0003800000 */
.L_x_113:
[----:B------:R-:W-:Y:S02]  /*71b0*/  ISETP.NE.AND P0, PT, R91, RZ, PT ;  /* 0x000000ff5b00720c */ /* 0x000fe40003f05270 */
[----:B------:R-:W-:Y:S11]  /*71c0*/  IADD3 R88, PT, PT, R88, 0x1, RZ ;  /* 0x0000000158587810 */ /* 0x000ff60007ffe0ff */
[----:B-1----:R-:W-:Y:S01]  /*71d0*/  @P0 IMAD.IADD R0, R75, 0x1, R2 ;  /* 0x000000014b000824 */ /* 0x002fe200078e0202 */
[----:B------:R-:W-:Y:S05]  /*71e0*/  @P0 WARPSYNC.ALL ;  /* 0x0000000000000948 */ /* 0x000fea0003800000 */
[----:B------:R2:W3:Y:S04]  /*71f0*/  @P0 LDSM.16.M88.4 R40, [R4+UR36+0x400] ;  /* 0x000400240428083b */ /* 0x0004e80008000200 */
[----:B------:R2:W4:Y:S04]  /*7200*/  @P0 LDSM.16.M88.4 R44, [R3+0x400] ;  /* 0x00040000032c083b */ /* 0x0005280000000200 */
[----:B------:R2:W1:Y:S04]  /*7210*/  @P0 LDSM.16.M88.4 R48, [R2+0x400] ;  /* 0x000400000230083b */ /* 0x0004680000000200 */
[----:B------:R2:W1:Y:S02]  /*7220*/  @P0 LDSM.16.M88.4 R52, [R0+0x400] ;  /* 0x000400000034083b */ /* 0x0004640000000200 */
.L_x_112:
[----:B------:R-:W-:Y:S05]  /*7230*/  BSYNC B1 ;  /* 0x0000000000017941 */ /* 0x000fea0003800000 */
.L_x_111:
[----:B--2---:R-:W-:Y:S05]  /*7240*/  VIADD R0, R34, 0x40 ;  /* 0x0000004022007836 */ /* 0x004fea0000000000 */
        /* <DEDUP_REMOVED lines=20> */
.L_x_116:
        /* <DEDUP_REMOVED lines=12> */
[----:B---3--:R-:W-:Y:S01]  /*7450*/  FFMA R36, R35, R40, R0 ;  /* 0x0000002823247223 */ /* 0x008fe20000000000 */
[----:B------:R-:W-:Y:S01]  /*7460*/  FMUL R4, R33, R8 ;  /* 0x0000000821047220 */ /* 0x000fe20000400000 */
[----:B------:R-:W-:Y:S01]  /*7470*/  FFMA R37, R35, R41, R2 ;  /* 0x0000002923257223 */ /* 0x000fe20000000002 */
        /* <DEDUP_REMOVED lines=51> */
.L_x_118:
[----:B------:R-:W-:Y:S05]  /*77b0*/  BSYNC.RECONVERGENT B0 ;  /* 0x0000000000007941 */ /* 0x000fea0003800200 */
.L_x_117:
        /* <DEDUP_REMOVED lines=12> */
[----:B------:R-:W-:Y:S04]  /*7880*/  @P1 IMAD R88, R88, 0x2000, R89 ;  /* 0x0000200058581824 */ /* 0x000fe800078e0259 */
[----:B------:R-:W-:Y:S05]  /*7890*/  @P1 VIADD R3, R88, UR36 ;  /* 0x0000002458031c36 */ /* 0x000fea0008000000 */
[----:B------:R-:W-:Y:S01]  /*78a0*/  @P1 IADD3 R87, PT, PT, R87, R3, RZ ;  /* 0x0000000357571210 */ /* 0x000fe20007ffe0ff */
[----:B------:R-:W-:Y:S01]  /*78b0*/  @P1 IMAD.IADD R3, R75, 0x1, R3 ;  /* 0x000000014b031824 */ /* 0x000fe200078e0203 */
[----:B------:R-:W-:Y:S06]  /*78c0*/  @P0 BRA `(.L_x_122) ;  /* 0x00000000000c0947 */ /* 0x000fec0003800000 */
[----:B------:R-:W-:Y:S04]  /*78d0*/  SHF.L.U32 R0, R74, 0x1f, RZ ;  /* 0x0000001f4a007819 */ /* 0x000fe800000006ff */
[----:B------:R-:W2:Y:S02]  /*78e0*/  SYNCS.PHASECHK.TRANS64.TRYWAIT P0, [R2+URZ+0x20], R0 ;  /* 0x00002000020075a7 */ /* 0x000ea400080011ff */
[----:B--2---:R-:W-:Y:S05]  /*78f0*/  @!P0 BRA `(.L_x_123) ;  /* 0x0000001400048947 */ /* 0x004fea0003800000 */
.L_x_122:
[----:B------:R-:W-:Y:S05]  /*7900*/  BSYNC B0 ;  /* 0x0000000000007941 */ /* 0x000fea0003800000 */
.L_x_121:
[----:B------:R-:W-:Y:S11]  /*7910*/  ISETP.NE.AND P0, PT, R91, RZ, PT ;  /* 0x000000ff5b00720c */ /* 0x000ff60003f05270 */
[----:B------:R-:W-:Y:S02]  /*7920*/  @!UPT UIADD3 URZ, UPT, UPT, URZ, URZ, URZ ;  /* 0x000000fffffff290 */ /* 0x000fe4000fffe0ff */
[----:B--2---:R-:W-:Y:S01]  /*7930*/  @P0 IADD3 R0, PT, PT, R75, R87, RZ ;  /* 0x000000574b000210 */ /* 0x004fe20007ffe0ff */
[----:B------:R-:W-:Y:S05]  /*7940*/  @P0 WARPSYNC.ALL ;  /* 0x0000000000000948 */ /* 0x000fea0003800000 */
[----:B------:R2:W3:Y:S04]  /*7950*/  @P0 LDSM.16.M88.4 R40, [R88+UR36+0x400] ;  /* 0x000400245828083b */ /* 0x0004e80008000200 */
[----:B------:R2:W4:Y:S04]  /*7960*/  @P0 LDSM.16.M88.4 R44, [R3+0x400] ;  /* 0x00040000032c083b */ /* 0x0005280000000200 */
[----:B------:R2:W1:Y:S04]  /*7970*/  @P0 LDSM.16.M88.4 R48, [R87+0x400] ;  /* 0x000400005730083b */ /* 0x0004680000000200 */
[----:B------:R2:W1:Y:S02]  /*7980*/  @P0 LDSM.16.M88.4 R52, [R0+0x400] ;  /* 0x000400000034083b */ /* 0x0004640000000200 */
.L_x_120:
[----:B------:R-:W-:Y:S05]  /*7990*/  BSYNC B1 ;  /* 0x0000000000017941 */ /* 0x000fea0003800000 */
.L_x_119:
        /* <DEDUP_REMOVED lines=21> */
.L_x_124:
[----:B------:R-:W-:Y:S01]  /*7af0*/  ISETP.NE.AND P0, PT, R77, RZ, PT ;  /* 0x000000ff4d00720c */ /* 0x000fe20003f05270 */
[----:B------:R-:W-:Y:S05]  /*7b00*/  WARPSYNC.ALL ;  /* 0x0000000000007948 */ /* 0x000fea0003800000 */
[----:B------:R-:W-:Y:S01]  /*7b10*/  R2UR UR4, R34 ;  /* 0x00000000220472ca */ /* 0x000fe200000e0000 */
[----:B------:R-:W-:Y:S11]  /*7b20*/  BSSY.RECONVERGENT B0, `(.L_x_125) ;  /* 0x000003e000007945 */ /* 0x000ff60003800200 */
[----:B------:R-:W-:Y:S01]  /*7b30*/  @!UPT UIADD3 URZ, UPT, UPT, URZ, URZ, URZ ;  /* 0x000000fffffff290 */ /* 0x000fe2000fffe0ff */
[----:B-1----:R-:W1:Y:S01]  /*7b40*/  LDTM.16dp128bit.x8 R4, tmem[UR4+0x60] ;  /* 0x00006004000479ee */ /* 0x002e620008180000 */
[----:B------:R-:W-:Y:S01]  /*7b50*/  R2UR UR4, R86 ;  /* 0x00000000560472ca */ /* 0x000fe200000e0000 */
[----:B------:R-:W-:Y:S11]  /*7b60*/  NOP ;  /* 0x0000000000007918 */ /* 0x000ff60000000000 */
[----:B------:R-:W-:Y:S01]  /*7b70*/  @!UPT UIADD3 URZ, UPT, UPT, URZ, URZ, URZ ;  /* 0x000000fffffff290 */ /* 0x000fe2000fffe0ff */
[----:B------:R-:W-:Y:S04]  /*7b80*/  UIADD3 UR4, UPT, UPT, UR4, 0xb0, URZ ;  /* 0x000000b004047890 */ /* 0x000fe8000fffe0ff */
[----:B------:R-:W-:Y:S01]  /*7b90*/  UPRMT UR4, UR45, 0x654, UR4 ;  /* 0x000006542d047896 */ /* 0x000fe20008000004 */
[C---:B-1----:R-:W-:Y:S01]  /*7ba0*/  FMUL R0, R33.reuse, R4 ;  /* 0x0000000421007220 */ /* 0x042fe20000400000 */
[C---:B------:R-:W-:Y:S01]  /*7bb0*/  FMUL R2, R33.reuse, R5 ;  /* 0x0000000521027220 */ /* 0x040fe20000400000 */
[----:B------:R-:W-:Y:S06]  /*7bc0*/  FMUL R3, R33, R6 ;  /* 0x0000000621037220 */ /* 0x000fec0000400000 */
[----:B------:R-:W-:Y:S01]  /*7bd0*/  SYNCS.ARRIVE.TRANS64.RED.A1T0 RZ, [UR4], RZ ;  /* 0x000000ffffff79a7 */ /* 0x000fe20008100404 */
[C---:B---3--:R-:W-:Y:S01]  /*7be0*/  FFMA R36, R35.reuse, R40, R0 ;  /* 0x0000002823247223 */ /* 0x048fe20000000000 */
[----:B------:R-:W-:Y:S01]  /*7bf0*/  FFMA R37, R35, R41, R2 ;  /* 0x0000002923257223 */ /* 0x000fe20000000002 */
[C---:B------:R-:W-:Y:S01]  /*7c00*/  FMUL R7, R33.reuse, R7 ;  /* 0x0000000721077220 */ /* 0x040fe20000400000 */
[C---:B------:R-:W-:Y:S01]  /*7c10*/  FMUL R4, R33.reuse, R8 ;  /* 0x0000000821047220 */ /* 0x040fe20000400000 */
        /* <DEDUP_REMOVED lines=27> */
[----:B------:R-:W-:Y:S05]  /*7dd0*/  FFMA R15, R35, R55, R19 ;  /* 0x00000037230f7223 */ /* 0x000fea0000000013 */
[----:B------:R1:W-:Y:S01]  /*7de0*/  STSM.16.M88.4 [R85+0x6000], R12 ;  /* 0x0060000c55007844 */ /* 0x0003e20000000200 */
        /* <DEDUP_REMOVED lines=17> */
.L_x_126:
[----:B------:R-:W-:Y:S05]  /*7f00*/  BSYNC.RECONVERGENT B0 ;  /* 0x0000000000007941 */ /* 0x000fea0003800200 */
.L_x_125:
[----:B------:R-:W-:Y:S01]  /*7f10*/  BAR.SYNC.DEFER_BLOCKING 0x1, 0x80 ;  /* 0x0042000000007b1d */ /* 0x000fe20000010000 */
[----:B------:R-:W-:Y:S01]  /*7f20*/  UISETP.NE.AND UP0, UPT, UR39, -0x4, UPT ;  /* 0xfffffffc2700788c */ /* 0x000fe2000bf05270 */
[----:B------:R-:W-:Y:S08]  /*7f30*/  IADD3 R31, PT, PT, R31, 0x1, RZ ;  /* 0x000000011f1f7810 */ /* 0x000ff00007ffe0ff */
[----:B------:R-:W-:Y:S05]  /*7f40*/  BRA.U !UP0, `(.L_x_127) ;  /* 0x0000000108287547 */ /* 0x000fea000b800000 */
[----:B------:R-:W-:Y:S01]  /*7f50*/  ISETP.NE.AND P0, PT, R81, RZ, PT ;  /* 0x000000ff5100720c */ /* 0x000fe20003f05270 */
[----:B------:R-:W-:Y:S01]  /*7f60*/  IMAD.U32 R2, RZ, RZ, UR37 ;  /* 0x00000025ff027e24 */ /* 0x000fe2000f8e00ff */
[----:B------:R-:W-:Y:S01]  /*7f70*/  UIADD3 UR4, UPT, UPT, UR37, 0x1, URZ ;  /* 0x0000000125047890 */ /* 0x000fe2000fffe0ff */
[----:B------:R-:W-:Y:S03]  /*7f80*/  IMAD.U32 R0, RZ, RZ, UR45 ;  /* 0x0000002dff007e24 */ /* 0x000fe6000f8e00ff */
[----:B------:R-:W-:Y:S04]  /*7f90*/  UISETP.NE.AND UP0, UPT, UR4, 0x4, UPT ;  /* 0x000000040400788c */ /* 0x000fe8000bf05270 */
[----:B------:R-:W-:Y:S03]  /*7fa0*/  USEL UR37, UR4, URZ, UP0 ;  /* 0x000000ff04257287 */ /* 0x000fe60008000000 */
[----:B------:R-:W-:Y:S05]  /*7fb0*/  @P0 LEA R2, R2, UR36, 0x3 ;  /* 0x0000002402020c11 */ /* 0x000fea000f8e18ff */
[----:B------:R-:W-:Y:S05]  /*7fc0*/  @P0 VIADD R2, R2, 0x40 ;  /* 0x0000004002020836 */ /* 0x000fea0000000000 */
[----:B------:R-:W-:Y:S04]  /*7fd0*/  @P0 PRMT R0, R0, 0x654, R2 ;  /* 0x0000065400000816 */ /* 0x000fe80000000002 */
[----:B------:R2:W-:Y:S03]  /*7fe0*/  @P0 SYNCS.ARRIVE.TRANS64.RED.A1T0 RZ, [R0+URZ], RZ ;  /* 0x000000ff00ff09a7 */ /* 0x0005e600081004ff */
.L_x_127:
[----:B------:R-:W-:Y:S01]  /*7ff0*/  ISETP.NE.AND P2, PT, R78, RZ, PT ;  /* 0x000000ff4e00720c */ /* 0x000fe20003f45270 */
[----:B------:R-:W-:Y:S01]  /*8000*/  UIADD3 UR39, UPT, UPT, UR39, 0x4, URZ ;  /* 0x0000000427277890 */ /* 0x000fe2000fffe0ff */
[----:B------:R-:W-:Y:S01]  /*8010*/  ISETP.NE.AND P0, PT, R80, 0x2, PT ;  /* 0x000000025000780c */ /* 0x000fe20003f05270 */
[----:B-1----:R-:W-:Y:S01]  /*8020*/  IMAD.IADD R14, R29, 0x1, R62 ;  /* 0x000000011d0e7824 */ /* 0x002fe200078e023e */
[----:B------:R-:W-:Y:S01]  /*8030*/  ISETP.NE.AND P1, PT, R31, 0x4, PT ;  /* 0x000000041f00780c */ /* 0x000fe20003f25270 */
[----:B------:R-:W-:Y:S01]  /*8040*/  IMAD.IADD R15, R30, 0x1, R63 ;  /* 0x000000011e0f7824 */ /* 0x000fe200078e023f */
[----:B------:R-:W-:Y:S02]  /*8050*/  SEL R2, RZ, 0x1, P0 ;  /* 0x00000001ff027807 */ /* 0x000fe40000000000 */
[----:B--2---:R-:W-:Y:S02]  /*8060*/  SEL R0, RZ, 0x1, P1 ;  /* 0x00000001ff007807 */ /* 0x004fe40000800000 */
[----:B------:R-:W-:Y:S02]  /*8070*/  LOP3.LUT R72, R72, R2, RZ, 0x3c, !PT ;  /* 0x0000000248487212 */ /* 0x000fe400078e3cff */
[----:B------:R-:W-:Y:S02]  /*8080*/  LOP3.LUT R73, R73, R0, RZ, 0x3c, !PT ;  /* 0x0000000049497212 */ /* 0x000fe400078e3cff */
[----:B------:R-:W-:Y:S02]  /*8090*/  @P2 R2UR UR60, R71 ;  /* 0x00000000473c22ca */ /* 0x000fe400000e0000 */
[----:B------:R-:W-:Y:S02]  /*80a0*/  SEL R80, R80, RZ, P0 ;  /* 0x000000ff50507207 */ /* 0x000fe40000000000 */
[----:B------:R-:W-:Y:S01]  /*80b0*/  SEL R31, R31, RZ, P1 ;  /* 0x000000ff1f1f7207 */ /* 0x000fe20000800000 */
[----:B------:R-:W-:Y:S10]  /*80c0*/  @P2 BRA `(.L_x_128) ;  /* 0xffffffd400002947 */ /* 0x000ff4000383ffff */
[----:B------:R-:W-:-:S09]  /*80d0*/  UISETP.NE.AND UP0, UPT, UR44, URZ, UPT ;  /* 0x000000ff2c00728c */ /* 0x000fd2000bf05270 */
[----:B------:R-:W-:Y:S05]  /*80e0*/  BRA.U !UP0, `(.L_x_129) ;  /* 0x0000000108487547 */ /* 0x000fea000b800000 */
[----:B------:R-:W1:Y:S02]  /*80f0*/  LDCU.64 UR4, c[0x0][0x890] ;  /* 0x00011200ff0477ac */ /* 0x000e640008000a00 */
[----:B-1----:R-:W-:-:S04]  /*8100*/  UISETP.NE.U32.AND UP0, UPT, UR4, URZ, UPT ;  /* 0x000000ff0400728c */ /* 0x002fc8000bf05070 */
[----:B------:R-:W-:-:S09]  /*8110*/  UISETP.NE.AND.EX UP0, UPT, UR5, URZ, UPT, UP0 ;  /* 0x000000ff0500728c */ /* 0x000fd2000bf05300 */
[----:B------:R-:W-:Y:S05]  /*8120*/  BRA.U UP0, `(.L_x_130) ;  /* 0x00000001000c7547 */ /* 0x000fea000b800000 */
[----:B------:R-:W-:-:S13]  /*8130*/  FSETP.NEU.AND P0, PT, R35, RZ, PT ;  /* 0x000000ff2300720b */ /* 0x000fda0003f0d000 */
[----:B------:R-:W-:Y:S05]  /*8140*/  @!P0 EXIT ;  /* 0x000000000000894d */ /* 0x000fea0003800000 */
[----:B------:R-:W-:Y:S05]  /*8150*/  BRA `(.L_x_129) ;  /* 0x00000000002c7947 */ /* 0x000fea0003800000 */
.L_x_130:
[----:B------:R-:W-:Y:S01]  /*8160*/  ISETP.NE.AND P0, PT, R79, RZ, PT ;  /* 0x000000ff4f00720c */ /* 0x000fe20003f05270 */
[----:B------:R-:W-:-:S12]  /*8170*/  BSSY.RECONVERGENT B0, `(.L_x_129) ;  /* 0x0000009000007945 */ /* 0x000fd80003800200 */
[----:B------:R-:W-:Y:S05]  /*8180*/  @P0 BRA `(.L_x_131) ;  /* 0x0000000000140947 */ /* 0x000fea0003800000 */
[----:B------:R-:W1:Y:S02]  /*8190*/  LDCU.64 UR4, c[0x0][0x888] ;  /* 0x00011100ff0477ac */ /* 0x000e640008000a00 */
[----:B-1----:R-:W-:-:S04]  /*81a0*/  ISETP.NE.U32.AND P0, PT, RZ, UR4, PT ;  /* 0x00000004ff007c0c */ /* 0x002fc8000bf05070 */
[----:B------:R-:W-:-:S13]  /*81b0*/  ISETP.NE.AND.EX P0, PT, RZ, UR5, PT, P0 ;  /* 0x00000005ff007c0c */ /* 0x000fda000bf05300 */
[----:B------:R-:W-:Y:S05]  /*81c0*/  @!P0 EXIT ;  /* 0x000000000000894d */ /* 0x000fea0003800000 */
[----:B------:R-:W-:Y:S05]  /*81d0*/  BRA `(.L_x_132) ;  /* 0x0000000000087947 */ /* 0x000fea0003800000 */
.L_x_131:
[----:B------:R-:W-:-:S13]  /*81e0*/  FSETP.NEU.AND P0, PT, R35, RZ, PT ;  /* 0x000000ff2300720b */ /* 0x000fda0003f0d000 */
[----:B------:R-:W-:Y:S05]  /*81f0*/  @!P0 EXIT ;  /* 0x000000000000894d */ /* 0x000fea0003800000 */
.L_x_132:
[----:B------:R-:W-:Y:S05]  /*8200*/  BSYNC.RECONVERGENT B0 ;  /* 0x0000000000007941 */ /* 0x000fea0003800200 */
.L_x_129:
[----:B------:R-:W-:Y:S01]  /*8210*/  ULEA UR4, UR37, UR36, 0x3 ;  /* 0x0000002425047291 */ /* 0x000fe2000f8e18ff */
[----:B------:R-:W-:-:S04]  /*8220*/  DEPBAR.LE SB0, 0x0 ;  /* 0x000080000000791a */ /* 0x000fc80000000000 */
[----:B------:R-:W-:-:S04]  /*8230*/  UIADD3 UR4, UPT, UPT, UR4, 0x40, URZ ;  /* 0x0000004004047890 */ /* 0x000fc8000fffe0ff */
[----:B------:R-:W-:-:S09]  /*8240*/  UPRMT UR4, UR45, 0x654, UR4 ;  /* 0x000006542d047896 */ /* 0x000fd20008000004 */
[----:B------:R-:W-:Y:S01]  /*8250*/  SYNCS.ARRIVE.TRANS64.RED.A1T0 RZ, [UR4], RZ ;  /* 0x000000ffffff79a7 */ /* 0x000fe20008100404 */
[----:B------:R-:W-:Y:S05]  /*8260*/  EXIT ;  /* 0x000000000000794d */ /* 0x000fea0003800000 */
.L_x_19:
[----:B--2---:R2:W1:Y:S02]  /*8270*/  SYNCS.PHASECHK.TRANS64.TRYWAIT P0, [R2+URZ+0xe0], R3 ;  /* 0x0000e003020075a7 */ /* 0x00446400080011ff */
[----:B-1----:R-:W-:Y:S05]  /*8280*/  @!P0 NANOSLEEP.SYNCS 0x989680 ;  /* 0x009896800000895d */ /* 0x002fea0003900000 */
[----:B------:R-:W1:Y:S02]  /*8290*/  @!P0 SYNCS.PHASECHK.TRANS64 P0, [R2+URZ+0xe0], R3 ;  /* 0x0000e003020085a7 */ /* 0x000e6400080010ff */
[----:B-1----:R-:W-:Y:S05]  /*82a0*/  @!P0 BRA `(.L_x_19) ;  /* 0xfffffffc00f08947 */ /* 0x002fea000383ffff */
[----:B------:R-:W-:Y:S05]  /*82b0*/  BRA `(.L_x_133) ;  /* 0xffffff9000b87947 */ /* 0x000fea000383ffff */
.L_x_22:
[----:B-1----:R-:W-:-:S07]  /*82c0*/  MOV R2, UR57 ;  /* 0x0000003900027c02 */ /* 0x002fce0008000f00 */
.L_x_134:
[----:B-1----:R1:W2:Y:S02]  /*82d0*/  SYNCS.PHASECHK.TRANS64.TRYWAIT P0, [R2+URZ+0x10], R4 ;  /* 0x00001004020075a7 */ /* 0x0022a400080011ff */
[----:B--2---:R-:W-:Y:S05]  /*82e0*/  @!P0 NANOSLEEP.SYNCS 0x989680 ;  /* 0x009896800000895d */ /* 0x004fea0003900000 */
[----:B------:R-:W2:Y:S02]  /*82f0*/  @!P0 SYNCS.PHASECHK.TRANS64 P0, [R2+URZ+0x10], R4 ;  /* 0x00001004020085a7 */ /* 0x000ea400080010ff */
[----:B--2---:R-:W-:Y:S05]  /*8300*/  @!P0 BRA `(.L_x_134) ;  /* 0xfffffffc00f08947 */ /* 0x004fea000383ffff */
[----:B------:R-:W-:Y:S05]  /*8310*/  BRA `(.L_x_21) ;  /* 0xffffff9400087947 */ /* 0x000fea000383ffff */
.L_x_30:
[----:B------:R-:W-:-:S07]  /*8320*/  MOV R2, UR57 ;  /* 0x0000003900027c02 */ /* 0x000fce0008000f00 */
.L_x_135:
[----:B-1----:R1:W2:Y:S02]  /*8330*/  SYNCS.PHASECHK.TRANS64.TRYWAIT P0, [R2+URZ+0x10], R4 ;  /* 0x00001004020075a7 */ /* 0x0022a400080011ff */
[----:B--2---:R-:W-:Y:S05]  /*8340*/  @!P0 NANOSLEEP.SYNCS 0x989680 ;  /* 0x009896800000895d */ /* 0x004fea0003900000 */
[----:B------:R-:W2:Y:S02]  /*8350*/  @!P0 SYNCS.PHASECHK.TRANS64 P0, [R2+URZ+0x10], R4 ;  /* 0x00001004020085a7 */ /* 0x000ea400080010ff */
[----:B--2---:R-:W-:Y:S05]  /*8360*/  @!P0 BRA `(.L_x_135) ;  /* 0xfffffffc00f08947 */ /* 0x004fea000383ffff */
[----:B------:R-:W-:Y:S05]  /*8370*/  BRA `(.L_x_29) ;  /* 0xffffff9800487947 */ /* 0x000fea000383ffff */
.L_x_36:
[----:B-1----:R1:W2:Y:S02]  /*8380*/  SYNCS.PHASECHK.TRANS64.TRYWAIT P0, [R2+URZ+0x70], R3 ;  /* 0x00007003020075a7 */ /* 0x0022a400080011ff */
[----:B--2---:R-:W-:Y:S05]  /*8390*/  @!P0 NANOSLEEP.SYNCS 0x989680 ;  /* 0x009896800000895d */ /* 0x004fea0003900000 */
[----:B------:R-:W2:Y:S02]  /*83a0*/  @!P0 SYNCS.PHASECHK.TRANS64 P0, [R2+URZ+0x70], R3 ;  /* 0x00007003020085a7 */ /* 0x000ea400080010ff */
[----:B--2---:R-:W-:Y:S05]  /*83b0*/  @!P0 BRA `(.L_x_36) ;  /* 0xfffffffc00f08947 */ /* 0x004fea000383ffff */
[----:B------:R-:W-:Y:S05]  /*83c0*/  BRA `(.L_x_136) ;  /* 0xffffff9c00687947 */ /* 0x000fea000383ffff */
.L_x_40:
[----:B----4-:R-:W-:-:S07]  /*83d0*/  MOV R0, UR4 ;  /* 0x0000000400007c02 */ /* 0x010fce0008000f00 */
.L_x_137:
[----:B-1----:R1:W2:Y:S02]  /*83e0*/  SYNCS.PHASECHK.TRANS64.TRYWAIT P0, [R0+URZ], R2 ;  /* 0x00000002000075a7 */ /* 0x0022a400080011ff */
[----:B--2---:R-:W-:Y:S05]  /*83f0*/  @!P0 NANOSLEEP.SYNCS 0x989680 ;  /* 0x009896800000895d */ /* 0x004fea0003900000 */
[----:B------:R-:W2:Y:S02]  /*8400*/  @!P0 SYNCS.PHASECHK.TRANS64 P0, [R0+URZ], R2 ;  /* 0x00000002000085a7 */ /* 0x000ea400080010ff */
[----:B--2---:R-:W-:Y:S05]  /*8410*/  @!P0 BRA `(.L_x_137) ;  /* 0xfffffffc00f08947 */ /* 0x004fea000383ffff */
[----:B------:R-:W-:Y:S05]  /*8420*/  BRA `(.L_x_138) ;  /* 0xffffffa000d87947 */ /* 0x000fea000383ffff */
.L_x_43:
[----:B-1----:R1:W2:Y:S02]  /*8430*/  SYNCS.PHASECHK.TRANS64.TRYWAIT P0, [R0+URZ+0xd0], R4 ;  /* 0x0000d004000075a7 */ /* 0x0022a400080011ff */
[----:B--2---:R-:W-:Y:S05]  /*8440*/  @!P0 NANOSLEEP.SYNCS 0x989680 ;  /* 0x009896800000895d */ /* 0x004fea0003900000 */
[----:B------:R-:W2:Y:S02]  /*8450*/  @!P0 SYNCS.PHASECHK.TRANS64 P0, [R0+URZ+0xd0], R4 ;  /* 0x0000d004000085a7 */ /* 0x000ea400080010ff */
[----:B--2---:R-:W-:Y:S05]  /*8460*/  @!P0 BRA `(.L_x_43) ;  /* 0xfffffffc00f08947 */ /* 0x004fea000383ffff */
[----:B------:R-:W-:Y:S05]  /*8470*/  BRA `(.L_x_139) ;  /* 0xffffffa400347947 */ /* 0x000fea000383ffff */
.L_x_44:
[----:B------:R-:W-:-:S07]  /*8480*/  MOV R0, UR4 ;  /* 0x0000000400007c02 */ /* 0x000fce0008000f00 */
.L_x_140:
[----:B-1----:R1:W2:Y:S02]  /*8490*/  SYNCS.PHASECHK.TRANS64.TRYWAIT P0, [R0+URZ+0x80], R5 ;  /* 0x00008005000075a7 */ /* 0x0022a400080011ff */
[----:B--2---:R-:W-:Y:S05]  /*84a0*/  @!P0 NANOSLEEP.SYNCS 0x989680 ;  /* 0x009896800000895d */ /* 0x004fea0003900000 */
[----:B------:R-:W2:Y:S02]  /*84b0*/  @!P0 SYNCS.PHASECHK.TRANS64 P0, [R0+URZ+0x80], R5 ;  /* 0x00008005000085a7 */ /* 0x000ea400080010ff */
[----:B--2---:R-:W-:Y:S05]  /*84c0*/  @!P0 BRA `(.L_x_140) ;  /* 0xfffffffc00f08947 */ /* 0x004fea000383ffff */
[----:B------:R-:W-:Y:S05]  /*84d0*/  BRA `(.L_x_141) ;  /* 0xffffffa400447947 */ /* 0x000fea000383ffff */
.L_x_45:
[----:B-1----:R1:W2:Y:S02]  /*84e0*/  SYNCS.PHASECHK.TRANS64.TRYWAIT P1, [R0+URZ+0x70], R4 ;  /* 0x00007004000075a7 */ /* 0x0022a400080211ff */
[----:B--2---:R-:W-:Y:S05]  /*84f0*/  @!P1 NANOSLEEP.SYNCS 0x989680 ;  /* 0x009896800000995d */ /* 0x004fea0003900000 */
[----:B------:R-:W2:Y:S02]  /*8500*/  @!P1 SYNCS.PHASECHK.TRANS64 P1, [R0+URZ+0x70], R4 ;  /* 0x00007004000095a7 */ /* 0x000ea400080210ff */
[----:B--2---:R-:W-:Y:S05]  /*8510*/  @!P1 BRA `(.L_x_45) ;  /* 0xfffffffc00f09947 */ /* 0x004fea000383ffff */
[----:B------:R-:W-:Y:S05]  /*8520*/  BRA `(.L_x_142) ;  /* 0xffffffa400747947 */ /* 0x000fea000383ffff */
.L_x_48:
[----:B------:R-:W-:-:S07]  /*8530*/  MOV R0, UR4 ;  /* 0x0000000400007c02 */ /* 0x000fce0008000f00 */
.L_x_143:
[----:B-1----:R1:W2:Y:S02]  /*8540*/  SYNCS.PHASECHK.TRANS64.TRYWAIT P0, [R0+URZ+0x80], R2 ;  /* 0x00008002000075a7 */ /* 0x0022a400080011ff */
[----:B--2---:R-:W-:Y:S05]  /*8550*/  @!P0 NANOSLEEP.SYNCS 0x989680 ;  /* 0x009896800000895d */ /* 0x004fea0003900000 */
[----:B------:R-:W2:Y:S02]  /*8560*/  @!P0 SYNCS.PHASECHK.TRANS64 P0, [R0+URZ+0x80], R2 ;  /* 0x00008002000085a7 */ /* 0x000ea400080010ff */
[----:B--2---:R-:W-:Y:S05]  /*8570*/  @!P0 BRA `(.L_x_143) ;  /* 0xfffffffc00f08947 */ /* 0x004fea000383ffff */
[----:B------:R-:W-:Y:S05]  /*8580*/  BRA `(.L_x_47) ;  /* 0xffffffa400c87947 */ /* 0x000fea000383ffff */
.L_x_55:
[----:B-1----:R1:W2:Y:S02]  /*8590*/  SYNCS.PHASECHK.TRANS64.TRYWAIT P1, [R0+URZ+0x70], R2 ;  /* 0x00007002000075a7 */ /* 0x0022a400080211ff */
[----:B--2---:R-:W-:Y:S05]  /*85a0*/  @!P1 NANOSLEEP.SYNCS 0x989680 ;  /* 0x009896800000995d */ /* 0x004fea0003900000 */
[----:B------:R-:W2:Y:S02]  /*85b0*/  @!P1 SYNCS.PHASECHK.TRANS64 P1, [R0+URZ+0x70], R2 ;  /* 0x00007002000095a7 */ /* 0x000ea400080210ff */
[----:B--2---:R-:W-:Y:S05]  /*85c0*/  @!P1 BRA `(.L_x_55) ;  /* 0xfffffffc00f09947 */ /* 0x004fea000383ffff */
[----:B------:R-:W-:Y:S05]  /*85d0*/  BRA `(.L_x_144) ;  /* 0xffffffac002c7947 */ /* 0x000fea000383ffff */
.L_x_56:
[----:B------:R-:W-:-:S07]  /*85e0*/  MOV R2, UR75 ;  /* 0x0000004b00027c02 */ /* 0x000fce0008000f00 */
.L_x_145:
[----:B-1----:R1:W2:Y:S02]  /*85f0*/  SYNCS.PHASECHK.TRANS64.TRYWAIT P0, [R2+URZ+0xb0], R0 ;  /* 0x0000b000020075a7 */ /* 0x0022a400080011ff */
[----:B--2---:R-:W-:Y:S05]  /*8600*/  @!P0 NANOSLEEP.SYNCS 0x989680 ;  /* 0x009896800000895d */ /* 0x004fea0003900000 */
[----:B------:R-:W2:Y:S02]  /*8610*/  @!P0 SYNCS.PHASECHK.TRANS64 P0, [R2+URZ+0xb0], R0 ;  /* 0x0000b000020085a7 */ /* 0x000ea400080010ff */
[----:B--2---:R-:W-:Y:S05]  /*8620*/  @!P0 BRA `(.L_x_145) ;  /* 0xfffffffc00f08947 */ /* 0x004fea000383ffff */
[----:B------:R-:W-:Y:S05]  /*8630*/  BRA `(.L_x_146) ;  /* 0xffffffac00807947 */ /* 0x000fea000383ffff */
.L_x_59:
[----:B------:R-:W-:Y:S07]  /*8640*/  MOV R0, UR5 ;  /* 0x0000000500007c02 */ /* 0x000fee0008000f00 */
.L_x_147:
[----:B-1----:R1:W2:Y:S02]  /*8650*/  SYNCS.PHASECHK.TRANS64.TRYWAIT P0, [R0+URZ], R2 ;  /* 0x00000002000075a7 */ /* 0x0022a400080011ff */
[----:B--2---:R-:W-:Y:S05]  /*8660*/  @!P0 NANOSLEEP.SYNCS 0x989680 ;  /* 0x009896800000895d */ /* 0x004fea0003900000 */
[----:B------:R-:W2:Y:S02]  /*8670*/  @!P0 SYNCS.PHASECHK.TRANS64 P0, [R0+URZ], R2 ;  /* 0x00000002000085a7 */ /* 0x000ea400080010ff */
[----:B--2---:R-:W-:Y:S05]  /*8680*/  @!P0 BRA `(.L_x_147) ;  /* 0xfffffffc00f08947 */ /* 0x004fea000383ffff */
[----:B------:R-:W-:Y:S05]  /*8690*/  BRA `(.L_x_58) ;  /* 0xffffffac009c7947 */ /* 0x000fea000383ffff */
.L_x_62:
[----:B------:R-:W-:-:S07]  /*86a0*/  MOV R0, UR4 ;  /* 0x0000000400007c02 */ /* 0x000fce0008000f00 */
.L_x_148:
[----:B--2---:R2:W3:Y:S02]  /*86b0*/  SYNCS.PHASECHK.TRANS64.TRYWAIT P0, [R0+URZ], R2 ;  /* 0x00000002000075a7 */ /* 0x0044e400080011ff */
[----:B---3--:R-:W-:Y:S05]  /*86c0*/  @!P0 NANOSLEEP.SYNCS 0x989680 ;  /* 0x009896800000895d */ /* 0x008fea0003900000 */
[----:B------:R-:W3:Y:S02]  /*86d0*/  @!P0 SYNCS.PHASECHK.TRANS64 P0, [R0+URZ], R2 ;  /* 0x00000002000085a7 */ /* 0x000ee400080010ff */
[----:B---3--:R-:W-:Y:S05]  /*86e0*/  @!P0 BRA `(.L_x_148) ;  /* 0xfffffffc00f08947 */ /* 0x008fea000383ffff */
[----:B------:R-:W-:Y:S05]  /*86f0*/  BRA `(.L_x_149) ;  /* 0xffffffb400a47947 */ /* 0x000fea000383ffff */
.L_x_63:
[----:B------:R-:W-:-:S07]  /*8700*/  MOV R0, UR5 ;  /* 0x0000000500007c02 */ /* 0x000fce0008000f00 */
.L_x_150:
[----:B-1----:R1:W2:Y:S02]  /*8710*/  SYNCS.PHASECHK.TRANS64.TRYWAIT P0, [R0+URZ], R3 ;  /* 0x00000003000075a7 */ /* 0x0022a400080011ff */
[----:B--2---:R-:W-:Y:S05]  /*8720*/  @!P0 NANOSLEEP.SYNCS 0x989680 ;  /* 0x009896800000895d */ /* 0x004fea0003900000 */
[----:B------:R-:W2:Y:S02]  /*8730*/  @!P0 SYNCS.PHASECHK.TRANS64 P0, [R0+URZ], R3 ;  /* 0x00000003000085a7 */ /* 0x000ea400080010ff */
[----:B--2---:R-:W-:Y:S05]  /*8740*/  @!P0 BRA `(.L_x_150) ;  /* 0xfffffffc00f08947 */ /* 0x004fea000383ffff */
[----:B------:R-:W-:Y:S05]  /*8750*/  BRA `(.L_x_151) ;  /* 0xffffffb400b07947 */ /* 0x000fea000383ffff */
.L_x_64:
[----:B------:R-:W-:-:S07]  /*8760*/  MOV R0, UR5 ;  /* 0x0000000500007c02 */ /* 0x000fce0008000f00 */
.L_x_152:
[----:B-1----:R1:W2:Y:S02]  /*8770*/  SYNCS.PHASECHK.TRANS64.TRYWAIT P0, [R0+URZ], R3 ;  /* 0x00000003000075a7 */ /* 0x0022a400080011ff */
[----:B--2---:R-:W-:Y:S05]  /*8780*/  @!P0 NANOSLEEP.SYNCS 0x989680 ;  /* 0x009896800000895d */ /* 0x004fea0003900000 */
[----:B------:R-:W2:Y:S02]  /*8790*/  @!P0 SYNCS.PHASECHK.TRANS64 P0, [R0+URZ], R3 ;  /* 0x00000003000085a7 */ /* 0x000ea400080010ff */
[----:B--2---:R-:W-:Y:S05]  /*87a0*/  @!P0 BRA `(.L_x_152) ;  /* 0xfffffffc00f08947 */ /* 0x004fea000383ffff */
[----:B------:R-:W-:Y:S05]  /*87b0*/  BRA `(.L_x_153) ;  /* 0xffffffb400bc7947 */ /* 0x000fea000383ffff */
.L_x_65:
[----:B-1----:R-:W-:-:S07]  /*87c0*/  MOV R0, UR4 ;  /* 0x0000000400007c02 */ /* 0x002fce0008000f00 */
.L_x_154:
[----:B-1----:R1:W2:Y:S02]  /*87d0*/  SYNCS.PHASECHK.TRANS64.TRYWAIT P0, [R0+URZ], R2 ;  /* 0x00000002000075a7 */ /* 0x0022a400080011ff */
[----:B--2---:R-:W-:Y:S05]  /*87e0*/  @!P0 NANOSLEEP.SYNCS 0x989680 ;  /* 0x009896800000895d */ /* 0x004fea0003900000 */
[----:B------:R-:W2:Y:S02]  /*87f0*/  @!P0 SYNCS.PHASECHK.TRANS64 P0, [R0+URZ], R2 ;  /* 0x00000002000085a7 */ /* 0x000ea400080010ff */
[----:B--2---:R-:W-:Y:S05]  /*8800*/  @!P0 BRA `(.L_x_154) ;  /* 0xfffffffc00f08947 */ /* 0x004fea000383ffff */
[----:B------:R-:W-:Y:S05]  /*8810*/  BRA `(.L_x_155) ;  /* 0xffffffb400c87947 */ /* 0x000fea000383ffff */
.L_x_70:
[----:B---3--:R3:W1:Y:S02]  /*8820*/  SYNCS.PHASECHK.TRANS64.TRYWAIT P0, [R0+URZ+0x70], R2 ;  /* 0x00007002000075a7 */ /* 0x00866400080011ff */
[----:B-1----:R-:W-:Y:S05]  /*8830*/  @!P0 NANOSLEEP.SYNCS 0x989680 ;  /* 0x009896800000895d */ /* 0x002fea0003900000 */
[----:B------:R-:W1:Y:S02]  /*8840*/  @!P0 SYNCS.PHASECHK.TRANS64 P0, [R0+URZ+0x70], R2 ;  /* 0x00007002000085a7 */ /* 0x000e6400080010ff */
[----:B-1----:R-:W-:Y:S05]  /*8850*/  @!P0 BRA `(.L_x_70) ;  /* 0xfffffffc00f08947 */ /* 0x002fea000383ffff */
[----:B------:R-:W-:Y:S05]  /*8860*/  BRA `(.L_x_156) ;  /* 0xffffffb800d47947 */ /* 0x000fea000383ffff */
.L_x_73:
[----:B------:R-:W-:Y:S07]  /*8870*/  MOV R0, UR4 ;  /* 0x0000000400007c02 */ /* 0x000fee0008000f00 */
.L_x_157:
[----:B---3--:R3:W1:Y:S02]  /*8880*/  SYNCS.PHASECHK.TRANS64.TRYWAIT P0, [R0+URZ+0x68], R2 ;  /* 0x00006802000075a7 */ /* 0x00866400080011ff */
[----:B-1----:R-:W-:Y:S05]  /*8890*/  @!P0 NANOSLEEP.SYNCS 0x989680 ;  /* 0x009896800000895d */ /* 0x002fea0003900000 */
[----:B------:R-:W1:Y:S02]  /*88a0*/  @!P0 SYNCS.PHASECHK.TRANS64 P0, [R0+URZ+0x68], R2 ;  /* 0x00006802000085a7 */ /* 0x000e6400080010ff */
[----:B-1----:R-:W-:Y:S05]  /*88b0*/  @!P0 BRA `(.L_x_157) ;  /* 0xfffffffc00f08947 */ /* 0x002fea000383ffff */
[----:B------:R-:W-:Y:S05]  /*88c0*/  BRA `(.L_x_72) ;  /* 0xffffffbc00b47947 */ /* 0x000fea000383ffff */
.L_x_76:
[----:B------:R-:W-:Y:S07]  /*88d0*/  MOV R0, UR4 ;  /* 0x0000000400007c02 */ /* 0x000fee0008000f00 */
.L_x_158:
[----:B--2---:R2:W3:Y:S02]  /*88e0*/  SYNCS.PHASECHK.TRANS64.TRYWAIT P0, [R0+URZ+0x40], R14 ;  /* 0x0000400e000075a7 */ /* 0x0044e400080011ff */
[----:B---3--:R-:W-:Y:S05]  /*88f0*/  @!P0 NANOSLEEP.SYNCS 0x989680 ;  /* 0x009896800000895d */ /* 0x008fea0003900000 */
[----:B------:R-:W3:Y:S02]  /*8900*/  @!P0 SYNCS.PHASECHK.TRANS64 P0, [R0+URZ+0x40], R14 ;  /* 0x0000400e000085a7 */ /* 0x000ee400080010ff */
[----:B---3--:R-:W-:Y:S05]  /*8910*/  @!P0 BRA `(.L_x_158) ;  /* 0xfffffffc00f08947 */ /* 0x008fea000383ffff */
[----:B------:R-:W-:Y:S05]  /*8920*/  BRA `(.L_x_159) ;  /* 0xffffffc0002c7947 */ /* 0x000fea000383ffff */
.L_x_77:
[----:B------:R-:W-:Y:S07]  /*8930*/  MOV R0, UR4 ;  /* 0x0000000400007c02 */ /* 0x000fee0008000f00 */
.L_x_160:
[----:B--2---:R2:W3:Y:S02]  /*8940*/  SYNCS.PHASECHK.TRANS64.TRYWAIT P0, [R0+URZ+0x48], R14 ;  /* 0x0000480e000075a7 */ /* 0x0044e400080011ff */
[----:B---3--:R-:W-:Y:S05]  /*8950*/  @!P0 NANOSLEEP.SYNCS 0x989680 ;  /* 0x009896800000895d */ /* 0x008fea0003900000 */
[----:B------:R-:W3:Y:S02]  /*8960*/  @!P0 SYNCS.PHASECHK.TRANS64 P0, [R0+URZ+0x48], R14 ;  /* 0x0000480e000085a7 */ /* 0x000ee400080010ff */
[----:B---3--:R-:W-:Y:S05]  /*8970*/  @!P0 BRA `(.L_x_160) ;  /* 0xfffffffc00f08947 */ /* 0x008fea000383ffff */
[----:B------:R-:W-:Y:S05]  /*8980*/  BRA `(.L_x_161) ;  /* 0xffffffc000687947 */ /* 0x000fea000383ffff */
.L_x_78:
[----:B------:R-:W-:Y:S07]  /*8990*/  MOV R0, UR4 ;  /* 0x0000000400007c02 */ /* 0x000fee0008000f00 */
.L_x_162:
[----:B--2---:R2:W3:Y:S02]  /*89a0*/  SYNCS.PHASECHK.TRANS64.TRYWAIT P0, [R0+URZ+0x50], R14 ;  /* 0x0000500e000075a7 */ /* 0x0044e400080011ff */
[----:B---3--:R-:W-:Y:S05]  /*89b0*/  @!P0 NANOSLEEP.SYNCS 0x989680 ;  /* 0x009896800000895d */ /* 0x008fea0003900000 */
[----:B------:R-:W3:Y:S02]  /*89c0*/  @!P0 SYNCS.PHASECHK.TRANS64 P0, [R0+URZ+0x50], R14 ;  /* 0x0000500e000085a7 */ /* 0x000ee400080010ff */
[----:B---3--:R-:W-:Y:S05]  /*89d0*/  @!P0 BRA `(.L_x_162) ;  /* 0xfffffffc00f08947 */ /* 0x008fea000383ffff */
[----:B------:R-:W-:Y:S05]  /*89e0*/  BRA `(.L_x_163) ;  /* 0xffffffc000ac7947 */ /* 0x000fea000383ffff */
.L_x_79:
[----:B------:R-:W-:Y:S07]  /*89f0*/  MOV R0, UR4 ;  /* 0x0000000400007c02 */ /* 0x000fee0008000f00 */
.L_x_164:
[----:B-1----:R1:W2:Y:S02]  /*8a00*/  SYNCS.PHASECHK.TRANS64.TRYWAIT P0, [R0+URZ+0x58], R14 ;  /* 0x0000580e000075a7 */ /* 0x0022a400080011ff */
[----:B--2---:R-:W-:Y:S05]  /*8a10*/  @!P0 NANOSLEEP.SYNCS 0x989680 ;  /* 0x009896800000895d */ /* 0x004fea0003900000 */
[----:B------:R-:W2:Y:S02]  /*8a20*/  @!P0 SYNCS.PHASECHK.TRANS64 P0, [R0+URZ+0x58], R14 ;  /* 0x0000580e000085a7 */ /* 0x000ea400080010ff */
[----:B--2---:R-:W-:Y:S05]  /*8a30*/  @!P0 BRA `(.L_x_164) ;  /* 0xfffffffc00f08947 */ /* 0x004fea000383ffff */
[----:B------:R-:W-:Y:S05]  /*8a40*/  BRA `(.L_x_165) ;  /* 0xffffffc400307947 */ /* 0x000fea000383ffff */
.L_x_81:
[----:B------:R-:W-:-:S07]  /*8a50*/  MOV R0, UR4 ;  /* 0x0000000400007c02 */ /* 0x000fce0008000f00 */
.L_x_166:
[----:B-1----:R1:W2:Y:S02]  /*8a60*/  SYNCS.PHASECHK.TRANS64.TRYWAIT P0, [R0+URZ+0x40], R2 ;  /* 0x00004002000075a7 */ /* 0x0022a400080011ff */
[----:B--2---:R-:W-:Y:S05]  /*8a70*/  @!P0 NANOSLEEP.SYNCS 0x989680 ;  /* 0x009896800000895d */ /* 0x004fea0003900000 */
[----:B------:R-:W2:Y:S02]  /*8a80*/  @!P0 SYNCS.PHASECHK.TRANS64 P0, [R0+URZ+0x40], R2 ;  /* 0x00004002000085a7 */ /* 0x000ea400080010ff */
[----:B--2---:R-:W-:Y:S05]  /*8a90*/  @!P0 BRA `(.L_x_166) ;  /* 0xfffffffc00f08947 */ /* 0x004fea000383ffff */
[----:B------:R-:W-:Y:S05]  /*8aa0*/  BRA `(.L_x_167) ;  /* 0xffffffc400a07947 */ /* 0x000fea000383ffff */
.L_x_82:
[----:B-1----:R-:W-:-:S07]  /*8ab0*/  MOV R0, UR4 ;  /* 0x0000000400007c02 */ /* 0x002fce0008000f00 */
.L_x_168:
[----:B-1----:R1:W2:Y:S02]  /*8ac0*/  SYNCS.PHASECHK.TRANS64.TRYWAIT P0, [R0+URZ+0x48], R2 ;  /* 0x00004802000075a7 */ /* 0x0022a400080011ff */
[----:B--2---:R-:W-:Y:S05]  /*8ad0*/  @!P0 NANOSLEEP.SYNCS 0x989680 ;  /* 0x009896800000895d */ /* 0x004fea0003900000 */
[----:B------:R-:W2:Y:S02]  /*8ae0*/  @!P0 SYNCS.PHASECHK.TRANS64 P0, [R0+URZ+0x48], R2 ;  /* 0x00004802000085a7 */ /* 0x000ea400080010ff */
[----:B--2---:R-:W-:Y:S05]  /*8af0*/  @!P0 BRA `(.L_x_168) ;  /* 0xfffffffc00f08947 */ /* 0x004fea000383ffff */
[----:B------:R-:W-:Y:S05]  /*8b00*/  BRA `(.L_x_169) ;  /* 0xffffffc400907947 */ /* 0x000fea000383ffff */
.L_x_83:
[----:B-1----:R-:W-:-:S07]  /*8b10*/  MOV R0, UR4 ;  /* 0x0000000400007c02 */ /* 0x002fce0008000f00 */
.L_x_170:
[----:B-1----:R1:W2:Y:S02]  /*8b20*/  SYNCS.PHASECHK.TRANS64.TRYWAIT P0, [R0+URZ+0x50], R2 ;  /* 0x00005002000075a7 */ /* 0x0022a400080011ff */
[----:B--2---:R-:W-:Y:S05]  /*8b30*/  @!P0 NANOSLEEP.SYNCS 0x989680 ;  /* 0x009896800000895d */ /* 0x004fea0003900000 */
[----:B------:R-:W2:Y:S02]  /*8b40*/  @!P0 SYNCS.PHASECHK.TRANS64 P0, [R0+URZ+0x50], R2 ;  /* 0x00005002000085a7 */ /* 0x000ea400080010ff */
[----:B--2---:R-:W-:Y:S05]  /*8b50*/  @!P0 BRA `(.L_x_170) ;  /* 0xfffffffc00f08947 */ /* 0x004fea000383ffff */
[----:B------:R-:W-:Y:S05]  /*8b60*/  BRA `(.L_x_171) ;  /* 0xffffffc400807947 */ /* 0x000fea000383ffff */
.L_x_85:
[----:B--2---:R2:W4:Y:S02]  /*8b70*/  SYNCS.PHASECHK.TRANS64.TRYWAIT P0, [R0+URZ+0x70], R2 ;  /* 0x00007002000075a7 */ /* 0x00452400080011ff */
[----:B----4-:R-:W-:Y:S05]  /*8b80*/  @!P0 NANOSLEEP.SYNCS 0x989680 ;  /* 0x009896800000895d */ /* 0x010fea0003900000 */
[----:B------:R-:W4:Y:S02]  /*8b90*/  @!P0 SYNCS.PHASECHK.TRANS64 P0, [R0+URZ+0x70], R2 ;  /* 0x00007002000085a7 */ /* 0x000f2400080010ff */
[----:B----4-:R-:W-:Y:S05]  /*8ba0*/  @!P0 BRA `(.L_x_85) ;  /* 0xfffffffc00f08947 */ /* 0x010fea000383ffff */
[----:B------:R-:W-:Y:S05]  /*8bb0*/  BRA `(.L_x_172) ;  /* 0xffffffc800587947 */ /* 0x000fea000383ffff */
.L_x_96:
[----:B-1----:R-:W-:Y:S04]  /*8bc0*/  MOV R0, UR36 ;  /* 0x0000002400007c02 */ /* 0x002fe80008000f00 */
[----:B------:R1:W3:Y:S03]  /*8bd0*/  SYNCS.PHASECHK.TRANS64.TRYWAIT P1, [R0+URZ+0x20], R3 ;  /* 0x00002003000075a7 */ /* 0x0002e600080211ff */
[----:B---3--:R-:W-:Y:S05]  /*8be0*/  @!P1 NANOSLEEP.SYNCS 0x989680 ;  /* 0x009896800000995d */ /* 0x008fea0003900000 */
[----:B------:R-:W3:Y:S02]  /*8bf0*/  @!P1 SYNCS.PHASECHK.TRANS64 P1, [R0+URZ+0x20], R3 ;  /* 0x00002003000095a7 */ /* 0x000ee400080210ff */
[----:B---3--:R-:W-:Y:S05]  /*8c00*/  @!P1 BRA `(.L_x_96) ;  /* 0xfffffffc00ec9947 */ /* 0x008fea000383ffff */
[----:B------:R-:W-:Y:S05]  /*8c10*/  BRA `(.L_x_95) ;  /* 0xffffffd400907947 */ /* 0x000fea000383ffff */
.L_x_98:
[----:B-1----:R1:W2:Y:S02]  /*8c20*/  SYNCS.PHASECHK.TRANS64.TRYWAIT P0, [R86+URZ+0x90], R2 ;  /* 0x00009002560075a7 */ /* 0x0022a400080011ff */
[----:B--2---:R-:W-:Y:S05]  /*8c30*/  @!P0 NANOSLEEP.SYNCS 0x989680 ;  /* 0x009896800000895d */ /* 0x004fea0003900000 */
[----:B------:R-:W2:Y:S02]  /*8c40*/  @!P0 SYNCS.PHASECHK.TRANS64 P0, [R86+URZ+0x90], R2 ;  /* 0x00009002560085a7 */ /* 0x000ea400080010ff */
[----:B--2---:R-:W-:Y:S05]  /*8c50*/  @!P0 BRA `(.L_x_98) ;  /* 0xfffffffc00f08947 */ /* 0x004fea000383ffff */
[----:B------:R-:W-:Y:S05]  /*8c60*/  BRA `(.L_x_97) ;  /* 0xffffffd400bc7947 */ /* 0x000fea000383ffff */
.L_x_107:
[----:B-1----:R1:W2:Y:S02]  /*8c70*/  SYNCS.PHASECHK.TRANS64.TRYWAIT P0, [R2+URZ+0x20], R0 ;  /* 0x00002000020075a7 */ /* 0x0022a400080011ff */
[----:B--2---:R-:W-:Y:S05]  /*8c80*/  @!P0 NANOSLEEP.SYNCS 0x989680 ;  /* 0x009896800000895d */ /* 0x004fea0003900000 */
[----:B------:R-:W2:Y:S02]  /*8c90*/  @!P0 SYNCS.PHASECHK.TRANS64 P0, [R2+URZ+0x20], R0 ;  /* 0x00002000020085a7 */ /* 0x000ea400080010ff */
[----:B--2---:R-:W-:Y:S05]  /*8ca0*/  @!P0 BRA `(.L_x_107) ;  /* 0xfffffffc00f08947 */ /* 0x004fea000383ffff */
[----:B------:R-:W-:Y:S05]  /*8cb0*/  BRA `(.L_x_106) ;  /* 0xffffffdc00607947 */ /* 0x000fea000383ffff */
.L_x_115:
[----:B-1----:R1:W2:Y:S02]  /*8cc0*/  SYNCS.PHASECHK.TRANS64.TRYWAIT P0, [R0+URZ+0x20], R5 ;  /* 0x00002005000075a7 */ /* 0x0022a400080011ff */
[----:B--2---:R-:W-:Y:S05]  /*8cd0*/  @!P0 NANOSLEEP.SYNCS 0x989680 ;  /* 0x009896800000895d */ /* 0x004fea0003900000 */
[----:B------:R-:W2:Y:S02]  /*8ce0*/  @!P0 SYNCS.PHASECHK.TRANS64 P0, [R0+URZ+0x20], R5 ;  /* 0x00002005000085a7 */ /* 0x000ea400080010ff */
[----:B--2---:R-:W-:Y:S05]  /*8cf0*/  @!P0 BRA `(.L_x_115) ;  /* 0xfffffffc00f08947 */ /* 0x004fea000383ffff */
[----:B------:R-:W-:Y:S05]  /*8d00*/  BRA `(.L_x_114) ;  /* 0xffffffe400247947 */ /* 0x000fea000383ffff */
.L_x_123:
[----:B--2---:R2:W3:Y:S02]  /*8d10*/  SYNCS.PHASECHK.TRANS64.TRYWAIT P0, [R2+URZ+0x20], R0 ;  /* 0x00002000020075a7 */ /* 0x0044e400080011ff */
[----:B---3--:R-:W-:Y:S05]  /*8d20*/  @!P0 NANOSLEEP.SYNCS 0x989680 ;  /* 0x009896800000895d */ /* 0x008fea0003900000 */
[----:B------:R-:W3:Y:S02]  /*8d30*/  @!P0 SYNCS.PHASECHK.TRANS64 P0, [R2+URZ+0x20], R0 ;  /* 0x00002000020085a7 */ /* 0x000ee400080010ff */
[----:B---3--:R-:W-:Y:S05]  /*8d40*/  @!P0 BRA `(.L_x_123) ;  /* 0xfffffffc00f08947 */ /* 0x008fea000383ffff */
[----:B------:R-:W-:Y:S05]  /*8d50*/  BRA `(.L_x_122) ;  /* 0xffffffe800e87947 */ /* 0x000fea000383ffff */
        .weak           $__internal_0_$__cuda_sm10x_tcgen05_guardrail_trap_col_being_dealloced_not_returned_by_alloc
        .type           $__internal_0_$__cuda_sm10x_tcgen05_guardrail_trap_col_being_dealloced_not_returned_by_alloc,@function
        .size           $__internal_0_$__cuda_sm10x_tcgen05_guardrail_trap_col_being_dealloced_not_returned_by_alloc,($__internal_1_$__cuda_sm10x_tcgen05_guardrail_trap_phase_invalid_during_alloc - $__internal_0_$__cuda_sm10x_tcgen05_guardrail_trap_col_being_dealloced_not_returned_by_alloc)
$__internal_0_$__cuda_sm10x_tcgen05_guardrail_trap_col_being_dealloced_not_returned_by_alloc:
[----:B------:R-:W-:Y:S05]  /*8d60*/  BPT.TRAP 0x1 ;  /* 0x000000040000795c */ /* 0x000fea0000300000 */
[----:B------:R-:W-:-:S04]  /*8d70*/  HFMA2 R3, -RZ, RZ, 0, 0 ;  /* 0x00000000ff037431 */ /* 0x000fc800000001ff */
[----:B------:R-:W-:Y:S05]  /*8d80*/  RET.REL.NODEC R2 `(_ZN7cutlass13device_kernelINS_4gemm6kernel13GemmUniversalIN4cute5tupleIJiiiiEEENS1_10collective13CollectiveMmaINS1_35MainloopSm100TmaUmmaWarpSpecializedILi2ELi2ELi4ENS5_IJNS4_1CILi1EEESB_SB_EEEEENS5_IJNSA_ILi64EEENSA_ILi128EEESF_EEEfNS5_IJlSB_lEEEfSH_NS4_8TiledMMAINS4_8MMA_AtomIJNS4_17SM100_MMA_TF32_SSINS_10tfloat32_tESL_fLi64ELi128ELNS4_4UMMA5MajorE0ELSN_0ELNSM_7ScaleInE0ELSO_0EEEEEENS4_6LayoutISC_NS5_IJNSA_ILi0EEESS_SS_EEEEENS5_IJNS4_10UnderscoreESV_SV_EEEEENS4_13SM90_TMA_LOADENS4_14ComposedLayoutINS4_7SwizzleILi3ELi4ELi3EEENS4_18smem_ptr_flag_bitsILi32EEENSR_INS5_IJNSA_ILi8EEENSA_ILi32EEEEEENS5_IJS15_SB_EEEEEEEvNS4_8identityESY_S19_vS1A_EENS_8epilogue10collective18CollectiveEpilogueINS1C_23Sm100TmaWarpSpecializedILi4ELi2ELi16ELb1ELb0EEEJSG_NS5_IJNSR_ISE_SB_EENSR_IS15_SB_EEEEEfSH_fSH_NS1C_6fusion15FusionCallbacksIS1G_NS1K_17LinearCombinationIffffLNS_15FloatRoundStyleE2EEESG_S1J_JEEENS4_5SM1004TMEM4LOAD26SM100_TMEM_LOAD_16dp128b8xESY_S19_NS4_17SM75_U32x4_LDSM_NENS4_14SM90_TMA_STOREES19_NS4_17SM90_U32x4_STSM_NENS4_39AutoVectorizingCopyWithAssumedAlignmentILi128EEEEEEvvEEEEvNT_6ParamsE) ;  /* 0xffffff70029c7950 */ /* 0x000fea0003c3ffff */
        .weak           $__internal_1_$__cuda_sm10x_tcgen05_guardrail_trap_phase_invalid_during_alloc
        .type           $__internal_1_$__cuda_sm10x_tcgen05_guardrail_trap_phase_invalid_during_alloc,@function
        .size           $__internal_1_$__cuda_sm10x_tcgen05_guardrail_trap_phase_invalid_during_alloc,($__internal_2_$__cuda_sm10x_tcgen05_guardrail_trap_unallocated_columns_being_dealloced - $__internal_1_$__cuda_sm10x_tcgen05_guardrail_trap_phase_invalid_during_alloc)
$__internal_1_$__cuda_sm10x_tcgen05_guardrail_trap_phase_invalid_during_alloc:
[----:B------:R-:W-:Y:S05]  /*8d90*/  BPT.TRAP 0x1 ;  /* 0x000000040000795c */ /* 0x000fea0000300000 */
[----:B------:R-:W-:-:S04]  /*8da0*/  MOV R3, 0x0 ;  /* 0x0000000000037802 */ /* 0x000fc80000000f00 */
[----:B------:R-:W-:Y:S05]  /*8db0*/  RET.REL.NODEC R2 `(_ZN7cutlass13device_kernelINS_4gemm6kernel13GemmUniversalIN4cute5tupleIJiiiiEEENS1_10collective13CollectiveMmaINS1_35MainloopSm100TmaUmmaWarpSpecializedILi2ELi2ELi4ENS5_IJNS4_1CILi1EEESB_SB_EEEEENS5_IJNSA_ILi64EEENSA_ILi128EEESF_EEEfNS5_IJlSB_lEEEfSH_NS4_8TiledMMAINS4_8MMA_AtomIJNS4_17SM100_MMA_TF32_SSINS_10tfloat32_tESL_fLi64ELi128ELNS4_4UMMA5MajorE0ELSN_0ELNSM_7ScaleInE0ELSO_0EEEEEENS4_6LayoutISC_NS5_IJNSA_ILi0EEESS_SS_EEEEENS5_IJNS4_10UnderscoreESV_SV_EEEEENS4_13SM90_TMA_LOADENS4_14ComposedLayoutINS4_7SwizzleILi3ELi4ELi3EEENS4_18smem_ptr_flag_bitsILi32EEENSR_INS5_IJNSA_ILi8EEENSA_ILi32EEEEEENS5_IJS15_SB_EEEEEEEvNS4_8identityESY_S19_vS1A_EENS_8epilogue10collective18CollectiveEpilogueINS1C_23Sm100TmaWarpSpecializedILi4ELi2ELi16ELb1ELb0EEEJSG_NS5_IJNSR_ISE_SB_EENSR_IS15_SB_EEEEEfSH_fSH_NS1C_6fusion15FusionCallbacksIS1G_NS1K_17LinearCombinationIffffLNS_15FloatRoundStyleE2EEESG_S1J_JEEENS4_5SM1004TMEM4LOAD26SM100_TMEM_LOAD_16dp128b8xESY_S19_NS4_17SM75_U32x4_LDSM_NENS4_14SM90_TMA_STOREES19_NS4_17SM90_U32x4_STSM_NENS4_39AutoVectorizingCopyWithAssumedAlignmentILi128EEEEEEvvEEEEvNT_6ParamsE) ;  /* 0xffffff7002907950 */ /* 0x000fea0003c3ffff */
        .weak           $__internal_2_$__cuda_sm10x_tcgen05_guardrail_trap_unallocated_columns_being_dealloced
        .type           $__internal_2_$__cuda_sm10x_tcgen05_guardrail_trap_unallocated_columns_being_dealloced,@function
        .size           $__internal_2_$__cuda_sm10x_tcgen05_guardrail_trap_unallocated_columns_being_dealloced,(.L_x_174 - $__internal_2_$__cuda_sm10x_tcgen05_guardrail_trap_unallocated_columns_being_dealloced)
$__internal_2_$__cuda_sm10x_tcgen05_guardrail_trap_unallocated_columns_being_dealloced:
[----:B------:R-:W-:Y:S05]  /*8dc0*/  BPT.TRAP 0x1 ;  /* 0x000000040000795c */ /* 0x000fea0000300000 */
[----:B------:R-:W-:-:S04]  /*8dd0*/  HFMA2 R3, -RZ, RZ, 0, 0 ;  /* 0x00000000ff037431 */ /* 0x000fc800000001ff */
[----:B------:R-:W-:Y:S05]  /*8de0*/  RET.REL.NODEC R2 `(_ZN7cutlass13device_kernelINS_4gemm6kernel13GemmUniversalIN4cute5tupleIJiiiiEEENS1_10collective13CollectiveMmaINS1_35MainloopSm100TmaUmmaWarpSpecializedILi2ELi2ELi4ENS5_IJNS4_1CILi1EEESB_SB_EEEEENS5_IJNSA_ILi64EEENSA_ILi128EEESF_EEEfNS5_IJlSB_lEEEfSH_NS4_8TiledMMAINS4_8MMA_AtomIJNS4_17SM100_MMA_TF32_SSINS_10tfloat32_tESL_fLi64ELi128ELNS4_4UMMA5MajorE0ELSN_0ELNSM_7ScaleInE0ELSO_0EEEEEENS4_6LayoutISC_NS5_IJNSA_ILi0EEESS_SS_EEEEENS5_IJNS4_10UnderscoreESV_SV_EEEEENS4_13SM90_TMA_LOADENS4_14ComposedLayoutINS4_7SwizzleILi3ELi4ELi3EEENS4_18smem_ptr_flag_bitsILi32EEENSR_INS5_IJNSA_ILi8EEENSA_ILi32EEEEEENS5_IJS15_SB_EEEEEEEvNS4_8identityESY_S19_vS1A_EENS_8epilogue10collective18CollectiveEpilogueINS1C_23Sm100TmaWarpSpecializedILi4ELi2ELi16ELb1ELb0EEEJSG_NS5_IJNSR_ISE_SB_EENSR_IS15_SB_EEEEEfSH_fSH_NS1C_6fusion15FusionCallbacksIS1G_NS1K_17LinearCombinationIffffLNS_15FloatRoundStyleE2EEESG_S1J_JEEENS4_5SM1004TMEM4LOAD26SM100_TMEM_LOAD_16dp128b8xESY_S19_NS4_17SM75_U32x4_LDSM_NENS4_14SM90_TMA_STOREES19_NS4_17SM90_U32x4_STSM_NENS4_39AutoVectorizingCopyWithAssumedAlignmentILi128EEEEEEvvEEEEvNT_6ParamsE) ;  /* 0xffffff7002847950 */ /* 0x000fea0003c3ffff */
.L_x_173:
[----:B------:R-:W-:-:S00]  /*8df0*/  BRA `(.L_x_173) ;  /* 0xfffffffc00fc7947 */ /* 0x000fc0000383ffff */
[----:B------:R-:W-:-:S00]  /*8e00*/  NOP ;  /* 0x0000000000007918 */ /* 0x000fc00000000000 */
[----:B------:R-:W-:-:S00]  /*8e10*/  NOP ;  /* 0x0000000000007918 */ /* 0x000fc00000000000 */
[----:B------:R-:W-:-:S00]  /*8e20*/  NOP ;  /* 0x0000000000007918 */ /* 0x000fc00000000000 */
[----:B------:R-:W-:-:S00]  /*8e30*/  NOP ;  /* 0x0000000000007918 */ /* 0x000fc00000000000 */
[----:B------:R-:W-:-:S00]  /*8e40*/  NOP ;  /* 0x0000000000007918 */ /* 0x000fc00000000000 */
[----:B------:R-:W-:-:S00]  /*8e50*/  NOP ;  /* 0x0000000000007918 */ /* 0x000fc00000000000 */
[----:B------:R-:W-:-:S00]  /*8e60*/  NOP ;  /* 0x0000000000007918 */ /* 0x000fc00000000000 */
[----:B------:R-:W-:-:S00]  /*8e70*/  NOP ;  /* 0x0000000000007918 */ /* 0x000fc00000000000 */
.L_x_174:


//--------------------- .nv.global.init           --------------------------
	.section	.nv.global.init,"aw",@progbits
.nv.global.init:
	.type		$str$27,@object
	.size		$str$27,($str$28 - $str$27)
$str$27:
        /*0000*/ 	.byte	0x28, 0x61, 0x64, 0x64, 0x72, 0x65, 0x73, 0x73, 0x20, 0x26, 0x20, 0x6d, 0x61, 0x73, 0x6b, 0x29
        /*0010*/ 	.byte	0x20, 0x3d, 0x3d, 0x20, 0x30, 0x00
	.type		$str$28,@object
	.size		$str$28,($str$26 - $str$28)
$str$28:
        /*0016*/ 	.byte	0x2f, 0x74, 0x6d, 0x70, 0x2f, 0x63, 0x75, 0x74, 0x6c, 0x61, 0x73, 0x73, 0x5f, 0x73, 0x77, 0x65
        /*0026*/ 	.byte	0x65, 0x70, 0x5f, 0x73, 0x72, 0x63, 0x2f, 0x69, 0x6e, 0x63, 0x6c, 0x75, 0x64, 0x65, 0x2f, 0x63
        /*0036*/ 	.byte	0x75, 0x74, 0x65, 0x2f, 0x70, 0x6f, 0x69, 0x6e, 0x74, 0x65, 0x72, 0x5f, 0x66, 0x6c, 0x61, 0x67
        /*0046*/ 	.byte	0x67, 0x65, 0x64, 0x2e, 0x68, 0x70, 0x70, 0x00
	.type		$str$26,@object
	.size		$str$26,($str$25 - $str$26)
$str$26:
        /*004e*/ 	.byte	0x2f, 0x74, 0x6d, 0x70, 0x2f, 0x63, 0x75, 0x74, 0x6c, 0x61, 0x73, 0x73, 0x5f, 0x73, 0x77, 0x65
        /*005e*/ 	.byte	0x65, 0x70, 0x5f, 0x73, 0x72, 0x63, 0x2f, 0x69, 0x6e, 0x63, 0x6c, 0x75, 0x64, 0x65, 0x2f, 0x63
        /*006e*/ 	.byte	0x75, 0x74, 0x65, 0x2f, 0x61, 0x74, 0x6f, 0x6d, 0x2f, 0x63, 0x6f, 0x70, 0x79, 0x5f, 0x74, 0x72
        /*007e*/ 	.byte	0x61, 0x69, 0x74, 0x73, 0x5f, 0x73, 0x6d, 0x31, 0x30, 0x30, 0x2e, 0x68, 0x70, 0x70, 0x00
	.type		$str$25,@object
	.size		$str$25,(__unnamed_1 - $str$25)
$str$25:
        /*008d*/ 	.byte	0x28, 0x28, 0x75, 0x69, 0x6e, 0x74, 0x33, 0x32, 0x5f, 0x74, 0x28, 0x74, 0x68, 0x72, 0x65, 0x61
        /*009d*/ 	.byte	0x64, 0x49, 0x64, 0x78, 0x2e, 0x78, 0x29, 0x20, 0x2f, 0x20, 0x33, 0x32, 0x29, 0x20, 0x25, 0x20
        /*00ad*/ 	.byte	0x34, 0x29, 0x20, 0x3d, 0x3d, 0x20, 0x28, 0x28, 0x28, 0x74, 0x6d, 0x65, 0x6d, 0x5f, 0x61, 0x64
        /*00bd*/ 	.byte	0x64, 0x72, 0x20, 0x3e, 0x3e, 0x20, 0x31, 0x36, 0x29, 0x20, 0x2f, 0x20, 0x33, 0x32, 0x29, 0x20
        /*00cd*/ 	.byte	0x25, 0x20, 0x34, 0x29, 0x00
	.type		__unnamed_1,@object
	.size		__unnamed_1,(__unnamed_2 - __unnamed_1)
__unnamed_1:
        /*00d2*/ 	.byte	0x61, 0x75, 0x74, 0x6f, 0x20, 0x63, 0x75, 0x74, 0x65, 0x3a, 0x3a, 0x61, 0x73, 0x5f, 0x70, 0x6f
        /* <DEDUP_REMOVED lines=23> */
        /*0252*/ 	.byte	0x3c, 0x32, 0x30, 0x34, 0x38, 0x3e, 0x3e, 0x3e, 0x3e, 0x5d, 0x00
	.type		__unnamed_2,@object
	.size		__unnamed_2,(.L_2 - __unnamed_2)
__unnamed_2:
        /* <DEDUP_REMOVED lines=45> */
        /*052d*/ 	.byte	0x3e, 0x3e, 0x3e, 0x5d, 0x00
.L_2:


//--------------------- .nv.shared._ZN7cutlass13device_kernelINS_4gemm6kernel13GemmUniversalIN4cute5tupleIJiiiiEEENS1_10collective13CollectiveMmaINS1_35MainloopSm100TmaUmmaWarpSpecializedILi2ELi2ELi4ENS5_IJNS4_1CILi1EEESB_SB_EEEEENS5_IJNSA_ILi64EEENSA_ILi128EEESF_EEEfNS5_IJlSB_lEEEfSH_NS4_8TiledMMAINS4_8MMA_AtomIJNS4_17SM100_MMA_TF32_SSINS_10tfloat32_tESL_fLi64ELi128ELNS4_4UMMA5MajorE0ELSN_0ELNSM_7ScaleInE0ELSO_0EEEEEENS4_6LayoutISC_NS5_IJNSA_ILi0EEESS_SS_EEEEENS5_IJNS4_10UnderscoreESV_SV_EEEEENS4_13SM90_TMA_LOADENS4_14ComposedLayoutINS4_7SwizzleILi3ELi4ELi3EEENS4_18smem_ptr_flag_bitsILi32EEENSR_INS5_IJNSA_ILi8EEENSA_ILi32EEEEEENS5_IJS15_SB_EEEEEEEvNS4_8identityESY_S19_vS1A_EENS_8epilogue10collective18CollectiveEpilogueINS1C_23Sm100TmaWarpSpecializedILi4ELi2ELi16ELb1ELb0EEEJSG_NS5_IJNSR_ISE_SB_EENSR_IS15_SB_EEEEEfSH_fSH_NS1C_6fusion15FusionCallbacksIS1G_NS1K_17LinearCombinationIffffLNS_15FloatRoundStyleE2EEESG_S1J_JEEENS4_5SM1004TMEM4LOAD26SM100_TMEM_LOAD_16dp128b8xESY_S19_NS4_17SM75_U32x4_LDSM_NENS4_14SM90_TMA_STOREES19_NS4_17SM90_U32x4_STSM_NENS4_39AutoVectorizingCopyWithAssumedAlignmentILi128EEEEEEvvEEEEvNT_6ParamsE --------------------------
	.section	.nv.shared._ZN7cutlass13device_kernelINS_4gemm6kernel13GemmUniversalIN4cute5tupleIJiiiiEEENS1_10collective13CollectiveMmaINS1_35MainloopSm100TmaUmmaWarpSpecializedILi2ELi2ELi4ENS5_IJNS4_1CILi1EEESB_SB_EEEEENS5_IJNSA_ILi64EEENSA_ILi128EEESF_EEEfNS5_IJlSB_lEEEfSH_NS4_8TiledMMAINS4_8MMA_AtomIJNS4_17SM100_MMA_TF32_SSINS_10tfloat32_tESL_fLi64ELi128ELNS4_4UMMA5MajorE0ELSN_0ELNSM_7ScaleInE0ELSO_0EEEEEENS4_6LayoutISC_NS5_IJNSA_ILi0EEESS_SS_EEEEENS5_IJNS4_10UnderscoreESV_SV_EEEEENS4_13SM90_TMA_LOADENS4_14ComposedLayoutINS4_7SwizzleILi3ELi4ELi3EEENS4_18smem_ptr_flag_bitsILi32EEENSR_INS5_IJNSA_ILi8EEENSA_ILi32EEEEEENS5_IJS15_SB_EEEEEEEvNS4_8identityESY_S19_vS1A_EENS_8epilogue10collective18CollectiveEpilogueINS1C_23Sm100TmaWarpSpecializedILi4ELi2ELi16ELb1ELb0EEEJSG_NS5_IJNSR_ISE_SB_EENSR_IS15_SB_EEEEEfSH_fSH_NS1C_6fusion15FusionCallbacksIS1G_NS1K_17LinearCombinationIffffLNS_15FloatRoundStyleE2EEESG_S1J_JEEENS4_5SM1004TMEM4LOAD26SM100_TMEM_LOAD_16dp128b8xESY_S19_NS4_17SM75_U32x4_LDSM_NENS4_14SM90_TMA_STOREES19_NS4_17SM90_U32x4_STSM_NENS4_39AutoVectorizingCopyWithAssumedAlignmentILi128EEEEEEvvEEEEvNT_6ParamsE,"aw",@nobits
	.sectionflags	@""
	.align	16
	.zero		1024


//--------------------- .nv.shared.reserved.0     --------------------------
	.section	.nv.shared.reserved.0,"aw",@nobits
	.weak		__nv_reservedSMEM_offset_0_alias
	.size		__nv_reservedSMEM_offset_0_alias, 0, 64
	.other		__nv_reservedSMEM_offset_0_alias,@"STO_CUDA_RESERVED_SHARED STV_DEFAULT"
__nv_reservedSMEM_offset_0_alias:
	.zero		0
.nv.shared.reserved.0:
	.zero		64
	.weak		__nv_reservedSMEM_tcgen05_partition
	.type		__nv_reservedSMEM_tcgen05_partition,@object
	.size		__nv_reservedSMEM_tcgen05_partition,(.L_0 - __nv_reservedSMEM_tcgen05_partition)
__nv_reservedSMEM_tcgen05_partition:
	.zero		32
.L_0:


//--------------------- .nv.global                --------------------------
	.section	.nv.global,"aw",@nobits
.nv.global:
	.type		_ZN40_INTERNAL_5d995a27_4_k_cu_386954cc_312664cute1_E,@object
	.size		_ZN40_INTERNAL_5d995a27_4_k_cu_386954cc_312664cute1_E,(_ZN40_INTERNAL_5d995a27_4_k_cu_386954cc_312664cuda3std3__45__cpo6cbeginE - _ZN40_INTERNAL_5d995a27_4_k_cu_386954cc_312664cute1_E)
_ZN40_INTERNAL_5d995a27_4_k_cu_386954cc_312664cute1_E:
	.zero		1
	.type		_ZN40_INTERNAL_5d995a27_4_k_cu_386954cc_312664cuda3std3__45__cpo6cbeginE,@object
	.size		_ZN40_INTERNAL_5d995a27_4_k_cu_386954cc_312664cuda3std3__45__cpo6cbeginE,(_ZN40_INTERNAL_5d995a27_4_k_cu_386954cc_312664cuda3std3__48in_placeE - _ZN40_INTERNAL_5d995a27_4_k_cu_386954cc_312664cuda3std3__45__cpo6cbeginE)
_ZN40_INTERNAL_5d995a27_4_k_cu_386954cc_312664cuda3std3__45__cpo6cbeginE:
	.zero		1
	.type		_ZN40_INTERNAL_5d995a27_4_k_cu_386954cc_312664cuda3std3__48in_placeE,@object
	.size		_ZN40_INTERNAL_5d995a27_4_k_cu_386954cc_312664cuda3std3__48in_placeE,(_ZN40_INTERNAL_5d995a27_4_k_cu_386954cc_312664cuda3std6ranges3__45__cpo9iter_moveE - _ZN40_INTERNAL_5d995a27_4_k_cu_386954cc_312664cuda3std3__48in_placeE)
_ZN40_INTERNAL_5d995a27_4_k_cu_386954cc_312664cuda3std3__48in_placeE:
	.zero		1
	.type		_ZN40_INTERNAL_5d995a27_4_k_cu_386954cc_312664cuda3std6ranges3__45__cpo9iter_moveE,@object
	.size		_ZN40_INTERNAL_5d995a27_4_k_cu_386954cc_312664cuda3std6ranges3__45__cpo9iter_moveE,(_ZN40_INTERNAL_5d995a27_4_k_cu_386954cc_312664cuda3std3__45__cpo5beginE - _ZN40_INTERNAL_5d995a27_4_k_cu_386954cc_312664cuda3std6ranges3__45__cpo9iter_moveE)
_ZN40_INTERNAL_5d995a27_4_k_cu_386954cc_312664cuda3std6ranges3__45__cpo9iter_moveE:
	.zero		1
	.type		_ZN40_INTERNAL_5d995a27_4_k_cu_386954cc_312664cuda3std3__45__cpo5beginE,@object
	.size		_ZN40_INTERNAL_5d995a27_4_k_cu_386954cc_312664cuda3std3__45__cpo5beginE,(_ZN40_INTERNAL_5d995a27_4_k_cu_386954cc_312664cuda3std3__442_GLOBAL__N__5d995a27_4_k_cu_386954cc_312666ignoreE - _ZN40_INTERNAL_5d995a27_4_k_cu_386954cc_312664cuda3std3__45__cpo5beginE)
_ZN40_INTERNAL_5d995a27_4_k_cu_386954cc_312664cuda3std3__45__cpo5beginE:
	.zero		1
	.type		_ZN40_INTERNAL_5d995a27_4_k_cu_386954cc_312664cuda3std3__442_GLOBAL__N__5d995a27_4_k_cu_386954cc_312666ignoreE,@object
	.size		_ZN40_INTERNAL_5d995a27_4_k_cu_386954cc_312664cuda3std3__442_GLOBAL__N__5d995a27_4_k_cu_386954cc_312666ignoreE,(_ZN40_INTERNAL_5d995a27_4_k_cu_386954cc_312664cute7productE - _ZN40_INTERNAL_5d995a27_4_k_cu_386954cc_312664cuda3std3__442_GLOBAL__N__5d995a27_4_k_cu_386954cc_312666ignoreE)
_ZN40_INTERNAL_5d995a27_4_k_cu_386954cc_312664cuda3std3__442_GLOBAL__N__5d995a27_4_k_cu_386954cc_312666ignoreE:
	.zero		1
	.type		_ZN40_INTERNAL_5d995a27_4_k_cu_386954cc_312664cute7productE,@object
	.size		_ZN40_INTERNAL_5d995a27_4_k_cu_386954cc_312664cute7productE,(_ZN40_INTERNAL_5d995a27_4_k_cu_386954cc_312664cuda3std3__45__cpo3endE - _ZN40_INTERNAL_5d995a27_4_k_cu_386954cc_312664cute7productE)
_ZN40_INTERNAL_5d995a27_4_k_cu_386954cc_312664cute7productE:
	.zero		1
	.type		_ZN40_INTERNAL_5d995a27_4_k_cu_386954cc_312664cuda3std3__45__cpo3endE,@object
	.size		_ZN40_INTERNAL_5d995a27_4_k_cu_386954cc_312664cuda3std3__45__cpo3endE,(_ZN40_INTERNAL_5d995a27_4_k_cu_386954cc_312664cuda3std3__419piecewise_constructE - _ZN40_INTERNAL_5d995a27_4_k_cu_386954cc_312664cuda3std3__45__cpo3endE)
_ZN40_INTERNAL_5d995a27_4_k_cu_386954cc_312664cuda3std3__45__cpo3endE:
	.zero		1
	.type		_ZN40_INTERNAL_5d995a27_4_k_cu_386954cc_312664cuda3std3__419piecewise_constructE,@object
	.size		_ZN40_INTERNAL_5d995a27_4_k_cu_386954cc_312664cuda3std3__419piecewise_constructE,(_ZN40_INTERNAL_5d995a27_4_k_cu_386954cc_312664cuda3std3__45__cpo4cendE - _ZN40_INTERNAL_5d995a27_4_k_cu_386954cc_312664cuda3std3__419piecewise_constructE)
_ZN40_INTERNAL_5d995a27_4_k_cu_386954cc_312664cuda3std3__419piecewise_constructE:
	.zero		1
	.type		_ZN40_INTERNAL_5d995a27_4_k_cu_386954cc_312664cuda3std3__45__cpo4cendE,@object
	.size		_ZN40_INTERNAL_5d995a27_4_k_cu_386954cc_312664cuda3std3__45__cpo4cendE,(_ZN40_INTERNAL_5d995a27_4_k_cu_386954cc_312664cuda3std6ranges3__45__cpo4swapE - _ZN40_INTERNAL_5d995a27_4_k_cu_386954cc_312664cuda3std3__45__cpo4cendE)
_ZN40_INTERNAL_5d995a27_4_k_cu_386954cc_312664cuda3std3__45__cpo4cendE:
	.zero		1
	.type		_ZN40_INTERNAL_5d995a27_4_k_cu_386954cc_312664cuda3std6ranges3__45__cpo4swapE,@object
	.size		_ZN40_INTERNAL_5d995a27_4_k_cu_386954cc_312664cuda3std6ranges3__45__cpo4swapE,(.L_10 - _ZN40_INTERNAL_5d995a27_4_k_cu_386954cc_312664cuda3std6ranges3__45__cpo4swapE)
_ZN40_INTERNAL_5d995a27_4_k_cu_386954cc_312664cuda3std6ranges3__45__cpo4swapE:
	.zero		1
.L_10:


//--------------------- .nv.constant0._ZN7cutlass13device_kernelINS_4gemm6kernel13GemmUniversalIN4cute5tupleIJiiiiEEENS1_10collective13CollectiveMmaINS1_35MainloopSm100TmaUmmaWarpSpecializedILi2ELi2ELi4ENS5_IJNS4_1CILi1EEESB_SB_EEEEENS5_IJNSA_ILi64EEENSA_ILi128EEESF_EEEfNS5_IJlSB_lEEEfSH_NS4_8TiledMMAINS4_8MMA_AtomIJNS4_17SM100_MMA_TF32_SSINS_10tfloat32_tESL_fLi64ELi128ELNS4_4UMMA5MajorE0ELSN_0ELNSM_7ScaleInE0ELSO_0EEEEEENS4_6LayoutISC_NS5_IJNSA_ILi0EEESS_SS_EEEEENS5_IJNS4_10UnderscoreESV_SV_EEEEENS4_13SM90_TMA_LOADENS4_14ComposedLayoutINS4_7SwizzleILi3ELi4ELi3EEENS4_18smem_ptr_flag_bitsILi32EEENSR_INS5_IJNSA_ILi8EEENSA_ILi32EEEEEENS5_IJS15_SB_EEEEEEEvNS4_8identityESY_S19_vS1A_EENS_8epilogue10collective18CollectiveEpilogueINS1C_23Sm100TmaWarpSpecializedILi4ELi2ELi16ELb1ELb0EEEJSG_NS5_IJNSR_ISE_SB_EENSR_IS15_SB_EEEEEfSH_fSH_NS1C_6fusion15FusionCallbacksIS1G_NS1K_17LinearCombinationIffffLNS_15FloatRoundStyleE2EEESG_S1J_JEEENS4_5SM1004TMEM4LOAD26SM100_TMEM_LOAD_16dp128b8xESY_S19_NS4_17SM75_U32x4_LDSM_NENS4_14SM90_TMA_STOREES19_NS4_17SM90_U32x4_STSM_NENS4_39AutoVectorizingCopyWithAssumedAlignmentILi128EEEEEEvvEEEEvNT_6ParamsE --------------------------
	.section	.nv.constant0._ZN7cutlass13device_kernelINS_4gemm6kernel13GemmUniversalIN4cute5tupleIJiiiiEEENS1_10collective13CollectiveMmaINS1_35MainloopSm100TmaUmmaWarpSpecializedILi2ELi2ELi4ENS5_IJNS4_1CILi1EEESB_SB_EEEEENS5_IJNSA_ILi64EEENSA_ILi128EEESF_EEEfNS5_IJlSB_lEEEfSH_NS4_8TiledMMAINS4_8MMA_AtomIJNS4_17SM100_MMA_TF32_SSINS_10tfloat32_tESL_fLi64ELi128ELNS4_4UMMA5MajorE0ELSN_0ELNSM_7ScaleInE0ELSO_0EEEEEENS4_6LayoutISC_NS5_IJNSA_ILi0EEESS_SS_EEEEENS5_IJNS4_10UnderscoreESV_SV_EEEEENS4_13SM90_TMA_LOADENS4_14ComposedLayoutINS4_7SwizzleILi3ELi4ELi3EEENS4_18smem_ptr_flag_bitsILi32EEENSR_INS5_IJNSA_ILi8EEENSA_ILi32EEEEEENS5_IJS15_SB_EEEEEEEvNS4_8identityESY_S19_vS1A_EENS_8epilogue10collective18CollectiveEpilogueINS1C_23Sm100TmaWarpSpecializedILi4ELi2ELi16ELb1ELb0EEEJSG_NS5_IJNSR_ISE_SB_EENSR_IS15_SB_EEEEEfSH_fSH_NS1C_6fusion15FusionCallbacksIS1G_NS1K_17LinearCombinationIffffLNS_15FloatRoundStyleE2EEESG_S1J_JEEENS4_5SM1004TMEM4LOAD26SM100_TMEM_LOAD_16dp128b8xESY_S19_NS4_17SM75_U32x4_LDSM_NENS4_14SM90_TMA_STOREES19_NS4_17SM90_U32x4_STSM_NENS4_39AutoVectorizingCopyWithAssumedAlignmentILi128EEEEEEvvEEEEvNT_6ParamsE,"a",@progbits
	.sectionflags	@""
	.align	4
.nv.constant0._ZN7cutlass13device_kernelINS_4gemm6kernel13GemmUniversalIN4cute5tupleIJiiiiEEENS1_10collective13CollectiveMmaINS1_35MainloopSm100TmaUmmaWarpSpecializedILi2ELi2ELi4ENS5_IJNS4_1CILi1EEESB_SB_EEEEENS5_IJNSA_ILi64EEENSA_ILi128EEESF_EEEfNS5_IJlSB_lEEEfSH_NS4_8TiledMMAINS4_8MMA_AtomIJNS4_17SM100_MMA_TF32_SSINS_10tfloat32_tESL_fLi64ELi128ELNS4_4UMMA5MajorE0ELSN_0ELNSM_7ScaleInE0ELSO_0EEEEEENS4_6LayoutISC_NS5_IJNSA_ILi0EEESS_SS_EEEEENS5_IJNS4_10UnderscoreESV_SV_EEEEENS4_13SM90_TMA_LOADENS4_14ComposedLayoutINS4_7SwizzleILi3ELi4ELi3EEENS4_18smem_ptr_flag_bitsILi32EEENSR_INS5_IJNSA_ILi8EEENSA_ILi32EEEEEENS5_IJS15_SB_EEEEEEEvNS4_8identityESY_S19_vS1A_EENS_8epilogue10collective18CollectiveEpilogueINS1C_23Sm100TmaWarpSpecializedILi4ELi2ELi16ELb1ELb0EEEJSG_NS5_IJNSR_ISE_SB_EENSR_IS15_SB_EEEEEfSH_fSH_NS1C_6fusion15FusionCallbacksIS1G_NS1K_17LinearCombinationIffffLNS_15FloatRoundStyleE2EEESG_S1J_JEEENS4_5SM1004TMEM4LOAD26SM100_TMEM_LOAD_16dp128b8xESY_S19_NS4_17SM75_U32x4_LDSM_NENS4_14SM90_TMA_STOREES19_NS4_17SM90_U32x4_STSM_NENS4_39AutoVectorizingCopyWithAssumedAlignmentILi128EEEEEEvvEEEEvNT_6ParamsE:
	.zero		2944


//--------------------- SYMBOLS --------------------------

	.type		.nv.reservedSmem.offset0,@object
	.size		.nv.reservedSmem.offset0,0x4
	.type		.nv.reservedSmem.cap,@object
	.size		.nv.reservedSmem.cap,0x4
	.type		__assertfail,@function
